//
// Generated by NVIDIA NVVM Compiler
//
// Compiler Build ID: CL-36424714
// Cuda compilation tools, release 13.0, V13.0.88
// Based on NVVM 20.0.0
//

.version 9.0
.target sm_100
.address_size 64

	// .globl	_Z16zCurveProcessingPfS_jj

.visible .entry _Z16zCurveProcessingPfS_jj(
	.param .u64 .ptr .align 1 _Z16zCurveProcessingPfS_jj_param_0,
	.param .u64 .ptr .align 1 _Z16zCurveProcessingPfS_jj_param_1,
	.param .u32 _Z16zCurveProcessingPfS_jj_param_2,
	.param .u32 _Z16zCurveProcessingPfS_jj_param_3
)
{
	.reg .pred 	%p<4>;
	.reg .b32 	%r<36>;
	.reg .b32 	%f<3>;
	.reg .b64 	%rd<9>;

	ld.param.u64 	%rd1, [_Z16zCurveProcessingPfS_jj_param_0];
	ld.param.u64 	%rd2, [_Z16zCurveProcessingPfS_jj_param_1];
	ld.param.u32 	%r4, [_Z16zCurveProcessingPfS_jj_param_2];
	ld.param.u32 	%r5, [_Z16zCurveProcessingPfS_jj_param_3];
	mov.u32 	%r7, %ctaid.x;
	mov.u32 	%r8, %ntid.x;
	mov.u32 	%r9, %tid.x;
	mad.lo.s32 	%r1, %r7, %r8, %r9;
	and.b32  	%r10, %r1, 1431655765;
	shr.u32 	%r11, %r10, 1;
	or.b32  	%r12, %r11, %r10;
	and.b32  	%r13, %r12, 858993459;
	shr.u32 	%r14, %r13, 2;
	or.b32  	%r15, %r14, %r13;
	and.b32  	%r16, %r15, 252645135;
	shr.u32 	%r17, %r16, 4;
	or.b32  	%r18, %r17, %r16;
	shr.u32 	%r19, %r18, 8;
	and.b32  	%r20, %r19, 65280;
	and.b32  	%r21, %r18, 255;
	or.b32  	%r2, %r20, %r21;
	shr.u32 	%r22, %r1, 1;
	and.b32  	%r23, %r22, 1145324612;
	and.b32  	%r24, %r1, 572662306;
	or.b32  	%r25, %r23, %r24;
	shr.u32 	%r26, %r25, 1;
	shr.u32 	%r27, %r25, 5;
	or.b32  	%r28, %r26, %r27;
	shr.u32 	%r29, %r28, 8;
	or.b32  	%r30, %r29, %r28;
	shr.u32 	%r31, %r30, 8;
	and.b32  	%r32, %r31, 768;
	and.b32  	%r33, %r30, 3;
	or.b32  	%r34, %r32, %r33;
	setp.ge.u32 	%p1, %r2, %r4;
	setp.ge.u32 	%p2, %r34, %r5;
	or.pred  	%p3, %p1, %p2;
	@%p3 bra 	$L__BB0_2;
	cvta.to.global.u64 	%rd3, %rd1;
	cvta.to.global.u64 	%rd4, %rd2;
	mad.lo.s32 	%r35, %r34, %r4, %r2;
	mul.wide.u32 	%rd5, %r35, 4;
	add.s64 	%rd6, %rd3, %rd5;
	ld.global.f32 	%f1, [%rd6];
	add.f32 	%f2, %f1, %f1;
	mul.wide.u32 	%rd7, %r1, 4;
	add.s64 	%rd8, %rd4, %rd7;
	st.global.f32 	[%rd8], %f2;
$L__BB0_2:
	ret;

}
	// .globl	_Z21optimizedZCurveKernelPfS_jj
.visible .entry _Z21optimizedZCurveKernelPfS_jj(
	.param .u64 .ptr .align 1 _Z21optimizedZCurveKernelPfS_jj_param_0,
	.param .u64 .ptr .align 1 _Z21optimizedZCurveKernelPfS_jj_param_1,
	.param .u32 _Z21optimizedZCurveKernelPfS_jj_param_2,
	.param .u32 _Z21optimizedZCurveKernelPfS_jj_param_3
)
{
	.reg .pred 	%p<14>;
	.reg .b32 	%r<139>;
	.reg .b32 	%f<19>;
	.reg .b64 	%rd<17>;

	ld.param.u64 	%rd4, [_Z21optimizedZCurveKernelPfS_jj_param_0];
	ld.param.u64 	%rd3, [_Z21optimizedZCurveKernelPfS_jj_param_1];
	ld.param.u32 	%r19, [_Z21optimizedZCurveKernelPfS_jj_param_2];
	ld.param.u32 	%r20, [_Z21optimizedZCurveKernelPfS_jj_param_3];
	cvta.to.global.u64 	%rd1, %rd4;
	mov.u32 	%r21, %ctaid.x;
	mov.u32 	%r1, %ntid.x;
	mov.u32 	%r22, %tid.x;
	mad.lo.s32 	%r138, %r21, %r1, %r22;
	mul.lo.s32 	%r3, %r20, %r19;
	setp.ge.u32 	%p1, %r138, %r3;
	@%p1 bra 	$L__BB1_17;
	add.s32 	%r4, %r19, -1;
	add.s32 	%r5, %r20, -1;
	mov.u32 	%r23, %nctaid.x;
	mul.lo.s32 	%r6, %r23, %r1;
	cvta.to.global.u64 	%rd2, %rd3;
$L__BB1_2:
	and.b32  	%r24, %r138, 1431655765;
	shr.u32 	%r25, %r24, 1;
	or.b32  	%r26, %r25, %r24;
	and.b32  	%r27, %r26, 858993459;
	shr.u32 	%r28, %r27, 2;
	or.b32  	%r29, %r28, %r27;
	and.b32  	%r30, %r29, 252645135;
	shr.u32 	%r31, %r30, 4;
	or.b32  	%r32, %r31, %r30;
	shr.u32 	%r33, %r32, 8;
	and.b32  	%r8, %r33, 65280;
	and.b32  	%r9, %r32, 255;
	or.b32  	%r10, %r8, %r9;
	shr.u32 	%r34, %r138, 1;
	and.b32  	%r35, %r34, 1145324612;
	and.b32  	%r36, %r138, 572662306;
	or.b32  	%r37, %r35, %r36;
	shr.u32 	%r38, %r37, 1;
	shr.u32 	%r39, %r37, 5;
	or.b32  	%r40, %r38, %r39;
	shr.u32 	%r41, %r40, 8;
	or.b32  	%r42, %r41, %r40;
	shr.u32 	%r43, %r42, 8;
	and.b32  	%r11, %r43, 768;
	and.b32  	%r12, %r42, 3;
	or.b32  	%r44, %r11, %r12;
	setp.ge.u32 	%p2, %r10, %r19;
	setp.ge.u32 	%p3, %r44, %r20;
	or.pred  	%p4, %p2, %p3;
	@%p4 bra 	$L__BB1_16;
	mul.wide.u32 	%rd5, %r138, 4;
	add.s64 	%rd6, %rd1, %rd5;
	ld.global.f32 	%f16, [%rd6];
	setp.eq.s32 	%p5, %r10, 0;
	@%p5 bra 	$L__BB1_6;
	add.s32 	%r45, %r10, -1;
	shl.b32 	%r46, %r45, 8;
	or.b32  	%r47, %r46, %r45;
	and.b32  	%r48, %r47, 16711935;
	shl.b32 	%r49, %r47, 4;
	and.b32  	%r50, %r49, 267390960;
	or.b32  	%r51, %r50, %r48;
	and.b32  	%r52, %r51, 252645135;
	shl.b32 	%r53, %r51, 2;
	and.b32  	%r54, %r53, 1010580540;
	or.b32  	%r55, %r54, %r52;
	and.b32  	%r56, %r55, 286331153;
	shl.b32 	%r57, %r55, 1;
	and.b32  	%r58, %r57, 1145324612;
	or.b32  	%r59, %r58, %r56;
	shl.b32 	%r60, %r11, 8;
	or.b32  	%r61, %r60, %r12;
	shl.b32 	%r62, %r61, 2;
	shl.b32 	%r63, %r61, 1;
	or.b32  	%r64, %r62, %r63;
	and.b32  	%r65, %r64, 655370;
	or.b32  	%r14, %r59, %r65;
	setp.ge.u32 	%p6, %r14, %r3;
	@%p6 bra 	$L__BB1_6;
	mul.wide.u32 	%rd7, %r14, 4;
	add.s64 	%rd8, %rd1, %rd7;
	ld.global.f32 	%f10, [%rd8];
	add.f32 	%f16, %f16, %f10;
$L__BB1_6:
	setp.ge.u32 	%p7, %r10, %r4;
	@%p7 bra 	$L__BB1_9;
	add.s32 	%r66, %r10, 1;
	and.b32  	%r67, %r66, 255;
	shl.b32 	%r68, %r66, 8;
	or.b32  	%r69, %r68, %r67;
	and.b32  	%r70, %r69, 16711935;
	shl.b32 	%r71, %r69, 4;
	and.b32  	%r72, %r71, 267390960;
	or.b32  	%r73, %r72, %r70;
	and.b32  	%r74, %r73, 252645135;
	shl.b32 	%r75, %r73, 2;
	and.b32  	%r76, %r75, 1010580540;
	or.b32  	%r77, %r76, %r74;
	and.b32  	%r78, %r77, 286331153;
	shl.b32 	%r79, %r77, 1;
	and.b32  	%r80, %r79, 1145324612;
	or.b32  	%r81, %r80, %r78;
	shl.b32 	%r82, %r11, 8;
	or.b32  	%r83, %r82, %r12;
	shl.b32 	%r84, %r83, 2;
	shl.b32 	%r85, %r83, 1;
	or.b32  	%r86, %r84, %r85;
	and.b32  	%r87, %r86, 655370;
	or.b32  	%r15, %r81, %r87;
	setp.ge.u32 	%p8, %r15, %r3;
	@%p8 bra 	$L__BB1_9;
	mul.wide.u32 	%rd9, %r15, 4;
	add.s64 	%rd10, %rd1, %rd9;
	ld.global.f32 	%f11, [%rd10];
	add.f32 	%f16, %f16, %f11;
$L__BB1_9:
	setp.eq.s32 	%p9, %r44, 0;
	@%p9 bra 	$L__BB1_12;
	add.s32 	%r88, %r44, -1;
	shl.b32 	%r89, %r8, 8;
	or.b32  	%r90, %r89, %r9;
	shl.b32 	%r91, %r90, 4;
	or.b32  	%r92, %r91, %r90;
	and.b32  	%r93, %r92, 252645135;
	shl.b32 	%r94, %r92, 2;
	and.b32  	%r95, %r94, 1010580540;
	or.b32  	%r96, %r95, %r93;
	and.b32  	%r97, %r96, 286331153;
	shl.b32 	%r98, %r96, 1;
	and.b32  	%r99, %r98, 1145324612;
	or.b32  	%r100, %r99, %r97;
	shl.b32 	%r101, %r88, 8;
	or.b32  	%r102, %r101, %r88;
	and.b32  	%r103, %r102, 16711935;
	shl.b32 	%r104, %r102, 4;
	and.b32  	%r105, %r104, 267390960;
	or.b32  	%r106, %r105, %r103;
	and.b32  	%r107, %r106, 252645135;
	shl.b32 	%r108, %r106, 2;
	and.b32  	%r109, %r108, 1010580540;
	or.b32  	%r110, %r109, %r107;
	shl.b32 	%r111, %r110, 2;
	and.b32  	%r112, %r111, 143165576;
	shl.b32 	%r113, %r110, 1;
	and.b32  	%r114, %r113, 572662306;
	or.b32  	%r115, %r112, %r114;
	or.b32  	%r16, %r115, %r100;
	setp.ge.u32 	%p10, %r16, %r3;
	@%p10 bra 	$L__BB1_12;
	mul.wide.u32 	%rd11, %r16, 4;
	add.s64 	%rd12, %rd1, %rd11;
	ld.global.f32 	%f12, [%rd12];
	add.f32 	%f16, %f16, %f12;
$L__BB1_12:
	setp.ge.u32 	%p11, %r44, %r5;
	@%p11 bra 	$L__BB1_15;
	add.s32 	%r116, %r44, 1;
	shl.b32 	%r117, %r8, 8;
	or.b32  	%r118, %r117, %r9;
	shl.b32 	%r119, %r118, 4;
	or.b32  	%r120, %r119, %r118;
	and.b32  	%r121, %r120, 252645135;
	shl.b32 	%r122, %r120, 2;
	and.b32  	%r123, %r122, 1010580540;
	or.b32  	%r124, %r123, %r121;
	and.b32  	%r125, %r124, 286331153;
	shl.b32 	%r126, %r124, 1;
	and.b32  	%r127, %r126, 1145324612;
	or.b32  	%r128, %r127, %r125;
	shl.b32 	%r129, %r116, 8;
	or.b32  	%r130, %r129, %r116;
	and.b32  	%r131, %r130, 65537;
	shl.b32 	%r132, %r130, 2;
	and.b32  	%r133, %r132, 16;
	or.b32  	%r134, %r133, %r131;
	and.b32  	%r135, %r132, 524296;
	shl.b32 	%r136, %r134, 1;
	or.b32  	%r137, %r135, %r136;
	or.b32  	%r17, %r128, %r137;
	setp.ge.u32 	%p12, %r17, %r3;
	@%p12 bra 	$L__BB1_15;
	mul.wide.u32 	%rd13, %r17, 4;
	add.s64 	%rd14, %rd1, %rd13;
	ld.global.f32 	%f13, [%rd14];
	add.f32 	%f16, %f16, %f13;
$L__BB1_15:
	div.rn.f32 	%f14, %f16, 0f40A00000;
	add.s64 	%rd16, %rd2, %rd5;
	st.global.f32 	[%rd16], %f14;
$L__BB1_16:
	add.s32 	%r138, %r138, %r6;
	setp.lt.u32 	%p13, %r138, %r3;
	@%p13 bra 	$L__BB1_2;
$L__BB1_17:
	ret;

}
	// .globl	_Z17zCurveConvolutionPfS_jj
.visible .entry _Z17zCurveConvolutionPfS_jj(
	.param .u64 .ptr .align 1 _Z17zCurveConvolutionPfS_jj_param_0,
	.param .u64 .ptr .align 1 _Z17zCurveConvolutionPfS_jj_param_1,
	.param .u32 _Z17zCurveConvolutionPfS_jj_param_2,
	.param .u32 _Z17zCurveConvolutionPfS_jj_param_3
)
{
	.reg .pred 	%p<20>;
	.reg .b32 	%r<122>;
	.reg .b32 	%f<40>;
	.reg .b64 	%rd<28>;

	ld.param.u64 	%rd3, [_Z17zCurveConvolutionPfS_jj_param_0];
	ld.param.u64 	%rd4, [_Z17zCurveConvolutionPfS_jj_param_1];
	ld.param.u32 	%r24, [_Z17zCurveConvolutionPfS_jj_param_2];
	ld.param.u32 	%r25, [_Z17zCurveConvolutionPfS_jj_param_3];
	cvta.to.global.u64 	%rd1, %rd4;
	cvta.to.global.u64 	%rd2, %rd3;
	mov.u32 	%r26, %ctaid.x;
	mov.u32 	%r27, %ntid.x;
	mov.u32 	%r28, %tid.x;
	mad.lo.s32 	%r1, %r26, %r27, %r28;
	mul.lo.s32 	%r2, %r25, %r24;
	setp.ge.u32 	%p1, %r1, %r2;
	@%p1 bra 	$L__BB2_22;
	and.b32  	%r29, %r1, 1431655765;
	shr.u32 	%r30, %r29, 1;
	or.b32  	%r31, %r30, %r29;
	and.b32  	%r32, %r31, 858993459;
	shr.u32 	%r33, %r32, 2;
	or.b32  	%r34, %r33, %r32;
	and.b32  	%r35, %r34, 252645135;
	shr.u32 	%r36, %r35, 4;
	or.b32  	%r37, %r36, %r35;
	shr.u32 	%r38, %r37, 8;
	and.b32  	%r3, %r38, 65280;
	and.b32  	%r4, %r37, 255;
	or.b32  	%r5, %r3, %r4;
	shr.u32 	%r39, %r1, 1;
	and.b32  	%r40, %r39, 1145324612;
	and.b32  	%r41, %r1, 572662306;
	or.b32  	%r42, %r40, %r41;
	shr.u32 	%r43, %r42, 1;
	shr.u32 	%r44, %r42, 5;
	or.b32  	%r45, %r43, %r44;
	shr.u32 	%r46, %r45, 8;
	or.b32  	%r47, %r46, %r45;
	shr.u32 	%r48, %r47, 8;
	and.b32  	%r6, %r48, 768;
	and.b32  	%r7, %r47, 3;
	or.b32  	%r8, %r6, %r7;
	setp.ne.s32 	%p2, %r5, 0;
	add.s32 	%r49, %r24, -1;
	setp.lt.u32 	%p3, %r5, %r49;
	and.pred  	%p4, %p2, %p3;
	setp.ne.s32 	%p5, %r8, 0;
	add.s32 	%r50, %r25, -1;
	setp.lt.u32 	%p6, %r8, %r50;
	and.pred  	%p7, %p5, %p6;
	and.pred  	%p9, %p4, %p7;
	not.pred 	%p10, %p9;
	@%p10 bra 	$L__BB2_21;
	add.s32 	%r51, %r8, -1;
	and.b32  	%r52, %r51, 255;
	shl.b32 	%r53, %r51, 8;
	or.b32  	%r54, %r53, %r52;
	and.b32  	%r55, %r54, 16711935;
	shl.b32 	%r56, %r54, 4;
	and.b32  	%r57, %r56, 267390960;
	or.b32  	%r58, %r57, %r55;
	and.b32  	%r59, %r58, 252645135;
	shl.b32 	%r60, %r58, 2;
	and.b32  	%r61, %r60, 1010580540;
	or.b32  	%r62, %r61, %r59;
	shl.b32 	%r63, %r62, 2;
	and.b32  	%r64, %r63, 143165576;
	shl.b32 	%r65, %r62, 1;
	and.b32  	%r66, %r65, 572662306;
	or.b32  	%r9, %r64, %r66;
	add.s32 	%r67, %r5, -1;
	and.b32  	%r68, %r67, 255;
	shl.b32 	%r69, %r67, 8;
	or.b32  	%r70, %r69, %r68;
	and.b32  	%r71, %r70, 16711935;
	shl.b32 	%r72, %r70, 4;
	and.b32  	%r73, %r72, 267390960;
	or.b32  	%r74, %r73, %r71;
	and.b32  	%r75, %r74, 252645135;
	shl.b32 	%r76, %r74, 2;
	and.b32  	%r77, %r76, 1010580540;
	or.b32  	%r78, %r77, %r75;
	and.b32  	%r79, %r78, 286331153;
	shl.b32 	%r80, %r78, 1;
	and.b32  	%r81, %r80, 1145324612;
	or.b32  	%r10, %r81, %r79;
	or.b32  	%r11, %r10, %r9;
	setp.ge.u32 	%p11, %r11, %r2;
	mov.f32 	%f32, 0f00000000;
	@%p11 bra 	$L__BB2_4;
	mul.wide.u32 	%rd8, %r11, 4;
	add.s64 	%rd9, %rd2, %rd8;
	ld.global.f32 	%f21, [%rd9];
	add.f32 	%f32, %f21, 0f00000000;
$L__BB2_4:
	shl.b32 	%r82, %r3, 8;
	or.b32  	%r83, %r82, %r4;
	shl.b32 	%r84, %r83, 4;
	or.b32  	%r85, %r84, %r83;
	and.b32  	%r86, %r85, 252645135;
	shl.b32 	%r87, %r85, 2;
	and.b32  	%r88, %r87, 1010580540;
	or.b32  	%r89, %r88, %r86;
	and.b32  	%r90, %r89, 286331153;
	shl.b32 	%r91, %r89, 1;
	and.b32  	%r92, %r91, 1145324612;
	or.b32  	%r12, %r92, %r90;
	or.b32  	%r13, %r12, %r9;
	setp.ge.u32 	%p12, %r13, %r2;
	@%p12 bra 	$L__BB2_6;
	mul.wide.u32 	%rd10, %r13, 4;
	add.s64 	%rd11, %rd2, %rd10;
	ld.global.f32 	%f22, [%rd11];
	add.f32 	%f32, %f32, %f22;
$L__BB2_6:
	add.s32 	%r93, %r5, 1;
	and.b32  	%r94, %r93, 255;
	shl.b32 	%r95, %r93, 8;
	or.b32  	%r96, %r95, %r94;
	and.b32  	%r97, %r96, 16711935;
	shl.b32 	%r98, %r96, 4;
	and.b32  	%r99, %r98, 267390960;
	or.b32  	%r100, %r99, %r97;
	and.b32  	%r101, %r100, 252645135;
	shl.b32 	%r102, %r100, 2;
	and.b32  	%r103, %r102, 1010580540;
	or.b32  	%r104, %r103, %r101;
	and.b32  	%r105, %r104, 286331153;
	shl.b32 	%r106, %r104, 1;
	and.b32  	%r107, %r106, 1145324612;
	or.b32  	%r14, %r107, %r105;
	or.b32  	%r15, %r14, %r9;
	setp.ge.u32 	%p13, %r15, %r2;
	@%p13 bra 	$L__BB2_8;
	mul.wide.u32 	%rd12, %r15, 4;
	add.s64 	%rd13, %rd2, %rd12;
	ld.global.f32 	%f23, [%rd13];
	add.f32 	%f32, %f32, %f23;
$L__BB2_8:
	shl.b32 	%r108, %r6, 8;
	or.b32  	%r109, %r108, %r7;
	shl.b32 	%r110, %r109, 2;
	shl.b32 	%r111, %r109, 1;
	or.b32  	%r112, %r110, %r111;
	and.b32  	%r16, %r112, 655370;
	or.b32  	%r17, %r10, %r16;
	setp.ge.u32 	%p14, %r17, %r2;
	@%p14 bra 	$L__BB2_10;
	mul.wide.u32 	%rd14, %r17, 4;
	add.s64 	%rd15, %rd2, %rd14;
	ld.global.f32 	%f24, [%rd15];
	add.f32 	%f32, %f32, %f24;
$L__BB2_10:
	or.b32  	%r18, %r12, %r16;
	setp.ge.u32 	%p15, %r18, %r2;
	@%p15 bra 	$L__BB2_12;
	mul.wide.u32 	%rd16, %r18, 4;
	add.s64 	%rd17, %rd2, %rd16;
	ld.global.f32 	%f25, [%rd17];
	add.f32 	%f32, %f32, %f25;
$L__BB2_12:
	or.b32  	%r19, %r14, %r16;
	setp.ge.u32 	%p16, %r19, %r2;
	@%p16 bra 	$L__BB2_14;
	mul.wide.u32 	%rd18, %r19, 4;
	add.s64 	%rd19, %rd2, %rd18;
	ld.global.f32 	%f26, [%rd19];
	add.f32 	%f32, %f32, %f26;
$L__BB2_14:
	add.s32 	%r113, %r8, 1;
	shl.b32 	%r114, %r113, 8;
	or.b32  	%r115, %r114, %r113;
	and.b32  	%r116, %r115, 65537;
	shl.b32 	%r117, %r115, 2;
	and.b32  	%r118, %r117, 16;
	or.b32  	%r119, %r118, %r116;
	and.b32  	%r120, %r117, 524296;
	shl.b32 	%r121, %r119, 1;
	or.b32  	%r20, %r120, %r121;
	or.b32  	%r21, %r10, %r20;
	setp.ge.u32 	%p17, %r21, %r2;
	@%p17 bra 	$L__BB2_16;
	mul.wide.u32 	%rd20, %r21, 4;
	add.s64 	%rd21, %rd2, %rd20;
	ld.global.f32 	%f27, [%rd21];
	add.f32 	%f32, %f32, %f27;
$L__BB2_16:
	or.b32  	%r22, %r12, %r20;
	setp.ge.u32 	%p18, %r22, %r2;
	@%p18 bra 	$L__BB2_18;
	mul.wide.u32 	%rd22, %r22, 4;
	add.s64 	%rd23, %rd2, %rd22;
	ld.global.f32 	%f28, [%rd23];
	add.f32 	%f32, %f32, %f28;
$L__BB2_18:
	or.b32  	%r23, %r14, %r20;
	setp.ge.u32 	%p19, %r23, %r2;
	@%p19 bra 	$L__BB2_20;
	mul.wide.u32 	%rd24, %r23, 4;
	add.s64 	%rd25, %rd2, %rd24;
	ld.global.f32 	%f29, [%rd25];
	add.f32 	%f32, %f32, %f29;
$L__BB2_20:
	div.rn.f32 	%f30, %f32, 0f41100000;
	mul.wide.u32 	%rd26, %r1, 4;
	add.s64 	%rd27, %rd1, %rd26;
	st.global.f32 	[%rd27], %f30;
	bra.uni 	$L__BB2_22;
$L__BB2_21:
	mul.wide.u32 	%rd5, %r1, 4;
	add.s64 	%rd6, %rd2, %rd5;
	ld.global.f32 	%f19, [%rd6];
	add.s64 	%rd7, %rd1, %rd5;
	st.global.f32 	[%rd7], %f19;
$L__BB2_22:
	ret;

}


// ===== COMPILED SASS (sm_100) =====

	.target	sm_100

	.elftype	@"ET_EXEC"


//--------------------- .note.nv.tkinfo           --------------------------
	.section	.note.nv.tkinfo,"",@"SHT_NOTE"
	.sectionflags	@"SHF_NOTE_NV_TKINFO"
	.tkinfo
        /*0018*/ 	.word	0x00000002
        /*0030*/ 	.string	""
        /*0030*/ 	.string	"ptxas"
        /*0030*/ 	.string	"Cuda compilation tools, release 13.0, V13.0.88"
        /*0030*/ 	.string	"Build cuda_13.0.r13.0/compiler.36424714_0"
        /*0030*/ 	.string	"-arch sm_100 -m 64 "



//--------------------- .note.nv.cuinfo           --------------------------
	.section	.note.nv.cuinfo,"",@"SHT_NOTE"
	.sectionflags	@"SHF_NOTE_NV_CUINFO"
        /*0018*/ 	.short	0x0002
        /*001a*/ 	.short	0x0064
        /*001c*/ 	.short	0x0082
	.zero		2


//--------------------- .nv.info                  --------------------------
	.section	.nv.info,"",@"SHT_CUDA_INFO"
	.align	4


	//----- nvinfo : EIATTR_REGCOUNT
	.align		4
        /*0000*/ 	.byte	0x04, 0x2f
        /*0002*/ 	.short	(.L_1 - .L_0)
	.align		4
.L_0:
        /*0004*/ 	.word	index@(_Z16zCurveProcessingPfS_jj)
        /*0008*/ 	.word	0x0000000a


	//----- nvinfo : EIATTR_FRAME_SIZE
	.align		4
.L_1:
        /*000c*/ 	.byte	0x04, 0x11
        /*000e*/ 	.short	(.L_3 - .L_2)
	.align		4
.L_2:
        /*0010*/ 	.word	index@(_Z16zCurveProcessingPfS_jj)
        /*0014*/ 	.word	0x00000000


	//----- nvinfo : EIATTR_REGCOUNT
	.align		4
.L_3:
        /*0018*/ 	.byte	0x04, 0x2f
        /*001a*/ 	.short	(.L_5 - .L_4)
	.align		4
.L_4:
        /*001c*/ 	.word	index@(_Z21optimizedZCurveKernelPfS_jj)
        /*0020*/ 	.word	0x00000015


	//----- nvinfo : EIATTR_FRAME_SIZE
	.align		4
.L_5:
        /*0024*/ 	.byte	0x04, 0x11
        /*0026*/ 	.short	(.L_7 - .L_6)
	.align		4
.L_6:
        /*0028*/ 	.word	index@($__internal_1_$__cuda_sm3x_div_rn_noftz_f32_slowpath)
        /*002c*/ 	.word	0x00000000


	//----- nvinfo : EIATTR_FRAME_SIZE
	.align		4
.L_7:
        /*0030*/ 	.byte	0x04, 0x11
        /*0032*/ 	.short	(.L_9 - .L_8)
	.align		4
.L_8:
        /*0034*/ 	.word	index@(_Z21optimizedZCurveKernelPfS_jj)
        /*0038*/ 	.word	0x00000000


	//----- nvinfo : EIATTR_REGCOUNT
	.align		4
.L_9:
        /*003c*/ 	.byte	0x04, 0x2f
        /*003e*/ 	.short	(.L_11 - .L_10)
	.align		4
.L_10:
        /*0040*/ 	.word	index@(_Z17zCurveConvolutionPfS_jj)
        /*0044*/ 	.word	0x00000020


	//----- nvinfo : EIATTR_FRAME_SIZE
	.align		4
.L_11:
        /*0048*/ 	.byte	0x04, 0x11
        /*004a*/ 	.short	(.L_13 - .L_12)
	.align		4
.L_12:
        /*004c*/ 	.word	index@($__internal_0_$__cuda_sm3x_div_rn_noftz_f32_slowpath)
        /*0050*/ 	.word	0x00000000


	//----- nvinfo : EIATTR_FRAME_SIZE
	.align		4
.L_13:
        /*0054*/ 	.byte	0x04, 0x11
        /*0056*/ 	.short	(.L_15 - .L_14)
	.align		4
.L_14:
        /*0058*/ 	.word	index@(_Z17zCurveConvolutionPfS_jj)
        /*005c*/ 	.word	0x00000000


	//----- nvinfo : EIATTR_MIN_STACK_SIZE
	.align		4
.L_15:
        /*0060*/ 	.byte	0x04, 0x12
        /*0062*/ 	.short	(.L_17 - .L_16)
	.align		4
.L_16:
        /*0064*/ 	.word	index@(_Z17zCurveConvolutionPfS_jj)
        /*0068*/ 	.word	0x00000000


	//----- nvinfo : EIATTR_MIN_STACK_SIZE
	.align		4
.L_17:
        /*006c*/ 	.byte	0x04, 0x12
        /*006e*/ 	.short	(.L_19 - .L_18)
	.align		4
.L_18:
        /*0070*/ 	.word	index@(_Z21optimizedZCurveKernelPfS_jj)
        /*0074*/ 	.word	0x00000000


	//----- nvinfo : EIATTR_MIN_STACK_SIZE
	.align		4
.L_19:
        /*0078*/ 	.byte	0x04, 0x12
        /*007a*/ 	.short	(.L_21 - .L_20)
	.align		4
.L_20:
        /*007c*/ 	.word	index@(_Z16zCurveProcessingPfS_jj)
        /*0080*/ 	.word	0x00000000
.L_21:


//--------------------- .nv.compat                --------------------------
	.section	.nv.compat,"",@"SHT_CUDA_COMPAT_INFO"
	.align	4
        /*0000*/ 	.byte	0x02, 0x09, 0x00, 0x00, 0x02, 0x02, 0x01, 0x00, 0x02, 0x05, 0x05, 0x00, 0x03, 0x07, 0x01, 0x01
        /*0010*/ 	.byte	0x02, 0x03, 0x00, 0x00, 0x02, 0x06, 0x01, 0x00, 0x04, 0x0b, 0x08, 0x00, 0x01, 0x00, 0x00, 0x00
        /*0020*/ 	.byte	0x00, 0x00, 0x00, 0x00


//--------------------- .nv.info._Z17zCurveConvolutionPfS_jj --------------------------
	.section	.nv.info._Z17zCurveConvolutionPfS_jj,"",@"SHT_CUDA_INFO"
	.sectionflags	@""
	.align	4


	//----- nvinfo : EIATTR_CUDA_API_VERSION
	.align		4
        /*0000*/ 	.byte	0x04, 0x37
        /*0002*/ 	.short	(.L_23 - .L_22)
.L_22:
        /*0004*/ 	.word	0x00000082


	//----- nvinfo : EIATTR_KPARAM_INFO
	.align		4
.L_23:
        /*0008*/ 	.byte	0x04, 0x17
        /*000a*/ 	.short	(.L_25 - .L_24)
.L_24:
        /*000c*/ 	.word	0x00000000
        /*0010*/ 	.short	0x0003
        /*0012*/ 	.short	0x0014
        /*0014*/ 	.byte	0x00, 0xf0, 0x11, 0x00


	//----- nvinfo : EIATTR_KPARAM_INFO
	.align		4
.L_25:
        /*0018*/ 	.byte	0x04, 0x17
        /*001a*/ 	.short	(.L_27 - .L_26)
.L_26:
        /*001c*/ 	.word	0x00000000
        /*0020*/ 	.short	0x0002
        /*0022*/ 	.short	0x0010
        /*0024*/ 	.byte	0x00, 0xf0, 0x11, 0x00


	//----- nvinfo : EIATTR_KPARAM_INFO
	.align		4
.L_27:
        /*0028*/ 	.byte	0x04, 0x17
        /*002a*/ 	.short	(.L_29 - .L_28)
.L_28:
        /*002c*/ 	.word	0x00000000
        /*0030*/ 	.short	0x0001
        /*0032*/ 	.short	0x0008
        /*0034*/ 	.byte	0x00, 0xf5, 0x21, 0x00


	//----- nvinfo : EIATTR_KPARAM_INFO
	.align		4
.L_29:
        /*0038*/ 	.byte	0x04, 0x17
        /*003a*/ 	.short	(.L_31 - .L_30)
.L_30:
        /*003c*/ 	.word	0x00000000
        /*0040*/ 	.short	0x0000
        /*0042*/ 	.short	0x0000
        /*0044*/ 	.byte	0x00, 0xf5, 0x21, 0x00


	//----- nvinfo : EIATTR_SPARSE_MMA_MASK
	.align		4
.L_31:
        /*0048*/ 	.byte	0x03, 0x50
        /*004a*/ 	.short	0x0000


	//----- nvinfo : EIATTR_MAXREG_COUNT
	.align		4
        /*004c*/ 	.byte	0x03, 0x1b
        /*004e*/ 	.short	0x00ff


	//----- nvinfo : EIATTR_MERCURY_ISA_VERSION
	.align		4
        /*0050*/ 	.byte	0x03, 0x5f
        /*0052*/ 	.short	0x0101


	//----- nvinfo : EIATTR_VRC_CTA_INIT_COUNT
	.align		4
        /*0054*/ 	.byte	0x02, 0x4a
	.zero		1
	.zero		1


	//----- nvinfo : EIATTR_EXIT_INSTR_OFFSETS
	.align		4
        /*0058*/ 	.byte	0x04, 0x1c
        /*005a*/ 	.short	(.L_33 - .L_32)


	//   ....[0]....
.L_32:
        /*005c*/ 	.word	0x00000080


	//   ....[1]....
        /*0060*/ 	.word	0x00000ab0


	//   ....[2]....
        /*0064*/ 	.word	0x00000b20


	//----- nvinfo : EIATTR_CRS_STACK_SIZE
	.align		4
.L_33:
        /*0068*/ 	.byte	0x04, 0x1e
        /*006a*/ 	.short	(.L_35 - .L_34)
.L_34:
        /*006c*/ 	.word	0x00000000


	//----- nvinfo : EIATTR_CBANK_PARAM_SIZE
	.align		4
.L_35:
        /*0070*/ 	.byte	0x03, 0x19
        /*0072*/ 	.short	0x0018


	//----- nvinfo : EIATTR_PARAM_CBANK
	.align		4
        /*0074*/ 	.byte	0x04, 0x0a
        /*0076*/ 	.short	(.L_37 - .L_36)
	.align		4
.L_36:
        /*0078*/ 	.word	index@(.nv.constant0._Z17zCurveConvolutionPfS_jj)
        /*007c*/ 	.short	0x0380
        /*007e*/ 	.short	0x0018


	//----- nvinfo : EIATTR_SW_WAR
	.align		4
.L_37:
        /*0080*/ 	.byte	0x04, 0x36
        /*0082*/ 	.short	(.L_39 - .L_38)
.L_38:
        /*0084*/ 	.word	0x00000008
.L_39:


//--------------------- .nv.info._Z21optimizedZCurveKernelPfS_jj --------------------------
	.section	.nv.info._Z21optimizedZCurveKernelPfS_jj,"",@"SHT_CUDA_INFO"
	.sectionflags	@""
	.align	4


	//----- nvinfo : EIATTR_CUDA_API_VERSION
	.align		4
        /*0000*/ 	.byte	0x04, 0x37
        /*0002*/ 	.short	(.L_41 - .L_40)
.L_40:
        /*0004*/ 	.word	0x00000082


	//----- nvinfo : EIATTR_KPARAM_INFO
	.align		4
.L_41:
        /*0008*/ 	.byte	0x04, 0x17
        /*000a*/ 	.short	(.L_43 - .L_42)
.L_42:
        /*000c*/ 	.word	0x00000000
        /*0010*/ 	.short	0x0003
        /*0012*/ 	.short	0x0014
        /*0014*/ 	.byte	0x00, 0xf0, 0x11, 0x00


	//----- nvinfo : EIATTR_KPARAM_INFO
	.align		4
.L_43:
        /*0018*/ 	.byte	0x04, 0x17
        /*001a*/ 	.short	(.L_45 - .L_44)
.L_44:
        /*001c*/ 	.word	0x00000000
        /*0020*/ 	.short	0x0002
        /*0022*/ 	.short	0x0010
        /*0024*/ 	.byte	0x00, 0xf0, 0x11, 0x00


	//----- nvinfo : EIATTR_KPARAM_INFO
	.align		4
.L_45:
        /*0028*/ 	.byte	0x04, 0x17
        /*002a*/ 	.short	(.L_47 - .L_46)
.L_46:
        /*002c*/ 	.word	0x00000000
        /*0030*/ 	.short	0x0001
        /*0032*/ 	.short	0x0008
        /*0034*/ 	.byte	0x00, 0xf5, 0x21, 0x00


	//----- nvinfo : EIATTR_KPARAM_INFO
	.align		4
.L_47:
        /*0038*/ 	.byte	0x04, 0x17
        /*003a*/ 	.short	(.L_49 - .L_48)
.L_48:
        /*003c*/ 	.word	0x00000000
        /*0040*/ 	.short	0x0000
        /*0042*/ 	.short	0x0000
        /*0044*/ 	.byte	0x00, 0xf5, 0x21, 0x00


	//----- nvinfo : EIATTR_SPARSE_MMA_MASK
	.align		4
.L_49:
        /*0048*/ 	.byte	0x03, 0x50
        /*004a*/ 	.short	0x0000


	//----- nvinfo : EIATTR_MAXREG_COUNT
	.align		4
        /*004c*/ 	.byte	0x03, 0x1b
        /*004e*/ 	.short	0x00ff


	//----- nvinfo : EIATTR_MERCURY_ISA_VERSION
	.align		4
        /*0050*/ 	.byte	0x03, 0x5f
        /*0052*/ 	.short	0x0101


	//----- nvinfo : EIATTR_VRC_CTA_INIT_COUNT
	.align		4
        /*0054*/ 	.byte	0x02, 0x4a
	.zero		1
	.zero		1


	//----- nvinfo : EIATTR_EXIT_INSTR_OFFSETS
	.align		4
        /*0058*/ 	.byte	0x04, 0x1c
        /*005a*/ 	.short	(.L_51 - .L_50)


	//   ....[0]....
.L_50:
        /*005c*/ 	.word	0x00000080


	//   ....[1]....
        /*0060*/ 	.word	0x00000b10


	//----- nvinfo : EIATTR_CRS_STACK_SIZE
	.align		4
.L_51:
        /*0064*/ 	.byte	0x04, 0x1e
        /*0066*/ 	.short	(.L_53 - .L_52)
.L_52:
        /*0068*/ 	.word	0x00000000


	//----- nvinfo : EIATTR_CBANK_PARAM_SIZE
	.align		4
.L_53:
        /*006c*/ 	.byte	0x03, 0x19
        /*006e*/ 	.short	0x0018


	//----- nvinfo : EIATTR_PARAM_CBANK
	.align		4
        /*0070*/ 	.byte	0x04, 0x0a
        /*0072*/ 	.short	(.L_55 - .L_54)
	.align		4
.L_54:
        /*0074*/ 	.word	index@(.nv.constant0._Z21optimizedZCurveKernelPfS_jj)
        /*0078*/ 	.short	0x0380
        /*007a*/ 	.short	0x0018


	//----- nvinfo : EIATTR_SW_WAR
	.align		4
.L_55:
        /*007c*/ 	.byte	0x04, 0x36
        /*007e*/ 	.short	(.L_57 - .L_56)
.L_56:
        /*0080*/ 	.word	0x00000008
.L_57:


//--------------------- .nv.info._Z16zCurveProcessingPfS_jj --------------------------
	.section	.nv.info._Z16zCurveProcessingPfS_jj,"",@"SHT_CUDA_INFO"
	.sectionflags	@""
	.align	4


	//----- nvinfo : EIATTR_CUDA_API_VERSION
	.align		4
        /*0000*/ 	.byte	0x04, 0x37
        /*0002*/ 	.short	(.L_59 - .L_58)
.L_58:
        /*0004*/ 	.word	0x00000082


	//----- nvinfo : EIATTR_KPARAM_INFO
	.align		4
.L_59:
        /*0008*/ 	.byte	0x04, 0x17
        /*000a*/ 	.short	(.L_61 - .L_60)
.L_60:
        /*000c*/ 	.word	0x00000000
        /*0010*/ 	.short	0x0003
        /*0012*/ 	.short	0x0014
        /*0014*/ 	.byte	0x00, 0xf0, 0x11, 0x00


	//----- nvinfo : EIATTR_KPARAM_INFO
	.align		4
.L_61:
        /*0018*/ 	.byte	0x04, 0x17
        /*001a*/ 	.short	(.L_63 - .L_62)
.L_62:
        /*001c*/ 	.word	0x00000000
        /*0020*/ 	.short	0x0002
        /*0022*/ 	.short	0x0010
        /*0024*/ 	.byte	0x00, 0xf0, 0x11, 0x00


	//----- nvinfo : EIATTR_KPARAM_INFO
	.align		4
.L_63:
        /*0028*/ 	.byte	0x04, 0x17
        /*002a*/ 	.short	(.L_65 - .L_64)
.L_64:
        /*002c*/ 	.word	0x00000000
        /*0030*/ 	.short	0x0001
        /*0032*/ 	.short	0x0008
        /*0034*/ 	.byte	0x00, 0xf5, 0x21, 0x00


	//----- nvinfo : EIATTR_KPARAM_INFO
	.align		4
.L_65:
        /*0038*/ 	.byte	0x04, 0x17
        /*003a*/ 	.short	(.L_67 - .L_66)
.L_66:
        /*003c*/ 	.word	0x00000000
        /*0040*/ 	.short	0x0000
        /*0042*/ 	.short	0x0000
        /*0044*/ 	.byte	0x00, 0xf5, 0x21, 0x00


	//----- nvinfo : EIATTR_SPARSE_MMA_MASK
	.align		4
.L_67:
        /*0048*/ 	.byte	0x03, 0x50
        /*004a*/ 	.short	0x0000


	//----- nvinfo : EIATTR_MAXREG_COUNT
	.align		4
        /*004c*/ 	.byte	0x03, 0x1b
        /*004e*/ 	.short	0x00ff


	//----- nvinfo : EIATTR_MERCURY_ISA_VERSION
	.align		4
        /*0050*/ 	.byte	0x03, 0x5f
        /*0052*/ 	.short	0x0101


	//----- nvinfo : EIATTR_VRC_CTA_INIT_COUNT
	.align		4
        /*0054*/ 	.byte	0x02, 0x4a
	.zero		1
	.zero		1


	//----- nvinfo : EIATTR_EXIT_INSTR_OFFSETS
	.align		4
        /*0058*/ 	.byte	0x04, 0x1c
        /*005a*/ 	.short	(.L_69 - .L_68)


	//   ....[0]....
.L_68:
        /*005c*/ 	.word	0x000001c0


	//   ....[1]....
        /*0060*/ 	.word	0x00000260


	//----- nvinfo : EIATTR_CBANK_PARAM_SIZE
	.align		4
.L_69:
        /*0064*/ 	.byte	0x03, 0x19
        /*0066*/ 	.short	0x0018


	//----- nvinfo : EIATTR_PARAM_CBANK
	.align		4
        /*0068*/ 	.byte	0x04, 0x0a
        /*006a*/ 	.short	(.L_71 - .L_70)
	.align		4
.L_70:
        /*006c*/ 	.word	index@(.nv.constant0._Z16zCurveProcessingPfS_jj)
        /*0070*/ 	.short	0x0380
        /*0072*/ 	.short	0x0018


	//----- nvinfo : EIATTR_SW_WAR
	.align		4
.L_71:
        /*0074*/ 	.byte	0x04, 0x36
        /*0076*/ 	.short	(.L_73 - .L_72)
.L_72:
        /*0078*/ 	.word	0x00000008
.L_73:


//--------------------- .nv.callgraph             --------------------------
	.section	.nv.callgraph,"",@"SHT_CUDA_CALLGRAPH"
	.align	4
	.sectionentsize	8
	.align		4
        /*0000*/ 	.word	0x00000000
	.align		4
        /*0004*/ 	.word	0xffffffff
	.align		4
        /*0008*/ 	.word	0x00000000
	.align		4
        /*000c*/ 	.word	0xfffffffe
	.align		4
        /*0010*/ 	.word	0x00000000
	.align		4
        /*0014*/ 	.word	0xfffffffd
	.align		4
        /*0018*/ 	.word	0x00000000
	.align		4
        /*001c*/ 	.word	0xfffffffc


//--------------------- .text._Z17zCurveConvolutionPfS_jj --------------------------
	.section	.text._Z17zCurveConvolutionPfS_jj,"ax",@progbits
	.align	128
        .global         _Z17zCurveConvolutionPfS_jj
        .type           _Z17zCurveConvolutionPfS_jj,@function
        .size           _Z17zCurveConvolutionPfS_jj,(.L_x_43 - _Z17zCurveConvolutionPfS_jj)
        .other          _Z17zCurveConvolutionPfS_jj,@"STO_CUDA_ENTRY STV_DEFAULT"
_Z17zCurveConvolutionPfS_jj:
.text._Z17zCurveConvolutionPfS_jj:
[----:B------:R-:W-:Y:S01]  /*0000*/  LDC R1, c[0x0][0x37c] ;  /* 0x0000df00ff017b82 */ /* 0x000fe20000000800 */
[----:B------:R-:W0:Y:S07]  /*0010*/  S2R R3, SR_TID.X ;  /* 0x0000000000037919 */ /* 0x000e2e0000002100 */
[----:B------:R-:W0:Y:S01]  /*0020*/  S2UR UR7, SR_CTAID.X ;  /* 0x00000000000779c3 */ /* 0x000e220000002500 */
[----:B------:R-:W1:Y:S07]  /*0030*/  LDCU.64 UR4, c[0x0][0x390] ;  /* 0x00007200ff0477ac */ /* 0x000e6e0008000a00 */
[----:B------:R-:W0:Y:S01]  /*0040*/  LDC R16, c[0x0][0x360] ;  /* 0x0000d800ff107b82 */ /* 0x000e220000000800 */
[----:B-1----:R-:W-:Y:S01]  /*0050*/  UIMAD UR6, UR5, UR4, URZ ;  /* 0x00000004050672a4 */ /* 0x002fe2000f8e02ff */
[----:B0-----:R-:W-:-:S05]  /*0060*/  IMAD R16, R16, UR7, R3 ;  /* 0x0000000710107c24 */ /* 0x001fca000f8e0203 */
[----:B------:R-:W-:-:S13]  /*0070*/  ISETP.GE.U32.AND P0, PT, R16, UR6, PT ;  /* 0x0000000610007c0c */ /* 0x000fda000bf06070 */
[----:B------:R-:W-:Y:S05]  /*0080*/  @P0 EXIT ;  /* 0x000000000000094d */ /* 0x000fea0003800000 */
[--C-:B------:R-:W-:Y:S01]  /*0090*/  SHF.R.U32.HI R2, RZ, 0x1, R16.reuse ;  /* 0x00000001ff027819 */ /* 0x100fe20000011610 */
[----:B------:R-:W-:Y:S01]  /*00a0*/  UIADD3 UR4, UPT, UPT, UR4, -0x1, URZ ;  /* 0xffffffff04047890 */ /* 0x000fe2000fffe0ff */
[----:B------:R-:W-:Y:S01]  /*00b0*/  LOP3.LUT R0, R16, 0x55555555, RZ, 0xc0, !PT ;  /* 0x5555555510007812 */ /* 0x000fe200078ec0ff */
[----:B------:R-:W-:Y:S01]  /*00c0*/  UIADD3 UR5, UPT, UPT, UR5, -0x1, URZ ;  /* 0xffffffff05057890 */ /* 0x000fe2000fffe0ff */
[----:B------:R-:W-:Y:S01]  /*00d0*/  LOP3.LUT R3, R2, 0x44444444, RZ, 0xc0, !PT ;  /* 0x4444444402037812 */ /* 0x000fe200078ec0ff */
[----:B------:R-:W0:Y:S01]  /*00e0*/  LDCU.64 UR8, c[0x0][0x358] ;  /* 0x00006b00ff0877ac */ /* 0x000e220008000a00 */
[----:B------:R-:W-:Y:S02]  /*00f0*/  LEA.HI R0, R0, R0, RZ, 0x1f ;  /* 0x0000000000007211 */ /* 0x000fe400078ff8ff */
[----:B------:R-:W-:Y:S02]  /*0100*/  LOP3.LUT R3, R3, 0x22222222, R16, 0xf8, !PT ;  /* 0x2222222203037812 */ /* 0x000fe400078ef810 */
[----:B------:R-:W-:-:S02]  /*0110*/  LOP3.LUT R0, R0, 0x33333333, RZ, 0xc0, !PT ;  /* 0x3333333300007812 */ /* 0x000fc400078ec0ff */
[--C-:B------:R-:W-:Y:S02]  /*0120*/  SHF.R.U32.HI R2, RZ, 0x1, R3.reuse ;  /* 0x00000001ff027819 */ /* 0x100fe40000011603 */
[----:B------:R-:W-:Y:S02]  /*0130*/  SHF.R.U32.HI R3, RZ, 0x5, R3 ;  /* 0x00000005ff037819 */ /* 0x000fe40000011603 */
[----:B------:R-:W-:Y:S02]  /*0140*/  LEA.HI R0, R0, R0, RZ, 0x1e ;  /* 0x0000000000007211 */ /* 0x000fe400078ff0ff */
[----:B------:R-:W-:Y:S02]  /*0150*/  LOP3.LUT R2, R2, R3, RZ, 0xfc, !PT ;  /* 0x0000000302027212 */ /* 0x000fe400078efcff */
[----:B------:R-:W-:Y:S02]  /*0160*/  LOP3.LUT R0, R0, 0xf0f0f0f, RZ, 0xc0, !PT ;  /* 0x0f0f0f0f00007812 */ /* 0x000fe400078ec0ff */
[----:B------:R-:W-:-:S02]  /*0170*/  SHF.R.U32.HI R3, RZ, 0x8, R2 ;  /* 0x00000008ff037819 */ /* 0x000fc40000011602 */
[----:B------:R-:W-:Y:S02]  /*0180*/  LEA.HI R5, R0, R0, RZ, 0x1c ;  /* 0x0000000000057211 */ /* 0x000fe400078fe0ff */
[----:B------:R-:W-:Y:S02]  /*0190*/  LOP3.LUT R0, R3, R2, RZ, 0xfc, !PT ;  /* 0x0000000203007212 */ /* 0x000fe400078efcff */
[----:B------:R-:W-:Y:S02]  /*01a0*/  SHF.R.U32.HI R2, RZ, 0x8, R5 ;  /* 0x00000008ff027819 */ /* 0x000fe40000011605 */
[----:B------:R-:W-:Y:S02]  /*01b0*/  SHF.R.U32.HI R3, RZ, 0x8, R0 ;  /* 0x00000008ff037819 */ /* 0x000fe40000011600 */
[----:B------:R-:W-:Y:S02]  /*01c0*/  LOP3.LUT R6, R2, 0xff00, RZ, 0xc0, !PT ;  /* 0x0000ff0002067812 */ /* 0x000fe400078ec0ff */
[----:B------:R-:W-:-:S02]  /*01d0*/  LOP3.LUT R3, R3, 0x300, RZ, 0xc0, !PT ;  /* 0x0000030003037812 */ /* 0x000fc400078ec0ff */
[C-C-:B------:R-:W-:Y:S02]  /*01e0*/  LOP3.LUT P0, RZ, R6.reuse, 0xff, R5.reuse, 0xf8, !PT ;  /* 0x000000ff06ff7812 */ /* 0x140fe4000780f805 */
[----:B------:R-:W-:Y:S02]  /*01f0*/  LOP3.LUT R2, R6, 0xff, R5, 0xf8, !PT ;  /* 0x000000ff06027812 */ /* 0x000fe400078ef805 */
[C-C-:B------:R-:W-:Y:S02]  /*0200*/  LOP3.LUT P1, RZ, R3.reuse, 0x3, R0.reuse, 0xf8, !PT ;  /* 0x0000000303ff7812 */ /* 0x140fe4000782f800 */
[----:B------:R-:W-:Y:S02]  /*0210*/  LOP3.LUT R4, R3, 0x3, R0, 0xf8, !PT ;  /* 0x0000000303047812 */ /* 0x000fe400078ef800 */
[----:B------:R-:W-:Y:S02]  /*0220*/  ISETP.LT.U32.AND P0, PT, R2, UR4, P0 ;  /* 0x0000000402007c0c */ /* 0x000fe40008701070 */
[----:B------:R-:W-:-:S04]  /*0230*/  ISETP.LT.U32.AND P1, PT, R4, UR5, P1 ;  /* 0x0000000504007c0c */ /* 0x000fc80008f21070 */
[----:B------:R-:W-:-:S13]  /*0240*/  PLOP3.LUT P0, PT, P0, P1, PT, 0x80, 0x8 ;  /* 0x000000000008781c */ /* 0x000fda0000703070 */
[----:B0-----:R-:W-:Y:S05]  /*0250*/  @!P0 BRA `(.L_x_0) ;  /* 0x0000000800188947 */ /* 0x001fea0003800000 */
[----:B------:R-:W-:Y:S01]  /*0260*/  VIADD R7, R4, 0xffffffff ;  /* 0xffffffff04077836 */ /* 0x000fe20000000000 */
[----:B------:R-:W-:Y:S01]  /*0270*/  LOP3.LUT R5, R5, 0xff, RZ, 0xc0, !PT ;  /* 0x000000ff05057812 */ /* 0x000fe200078ec0ff */
[----:B------:R-:W-:-:S03]  /*0280*/  VIADD R9, R2, 0xffffffff ;  /* 0xffffffff02097836 */ /* 0x000fc60000000000 */
[----:B------:R-:W-:Y:S01]  /*0290*/  LOP3.LUT R8, R7, 0xff, RZ, 0xc0, !PT ;  /* 0x000000ff07087812 */ /* 0x000fe200078ec0ff */
[----:B------:R-:W-:Y:S01]  /*02a0*/  IMAD R5, R6, 0x100, R5 ;  /* 0x0000010006057824 */ /* 0x000fe200078e0205 */
[----:B------:R-:W-:-:S03]  /*02b0*/  LOP3.LUT R10, R9, 0xff, RZ, 0xc0, !PT ;  /* 0x000000ff090a7812 */ /* 0x000fc600078ec0ff */
[----:B------:R-:W-:Y:S02]  /*02c0*/  IMAD R8, R7, 0x100, R8 ;  /* 0x0000010007087824 */ /* 0x000fe400078e0208 */
[----:B------:R-:W-:Y:S02]  /*02d0*/  IMAD R10, R9, 0x100, R10 ;  /* 0x00000100090a7824 */ /* 0x000fe400078e020a */
[----:B------:R-:W-:Y:S02]  /*02e0*/  IMAD.SHL.U32 R7, R8, 0x10, RZ ;  /* 0x0000001008077824 */ /* 0x000fe400078e00ff */
[----:B------:R-:W-:Y:S02]  /*02f0*/  IMAD.SHL.U32 R9, R10, 0x10, RZ ;  /* 0x000000100a097824 */ /* 0x000fe400078e00ff */
[----:B------:R-:W-:Y:S01]  /*0300*/  IMAD.SHL.U32 R6, R5, 0x10, RZ ;  /* 0x0000001005067824 */ /* 0x000fe200078e00ff */
[----:B------:R-:W-:Y:S02]  /*0310*/  LOP3.LUT R7, R7, 0xff00ff0, RZ, 0xc0, !PT ;  /* 0x0ff00ff007077812 */ /* 0x000fe400078ec0ff */
[----:B------:R-:W-:-:S02]  /*0320*/  LOP3.LUT R9, R9, 0xff00ff0, RZ, 0xc0, !PT ;  /* 0x0ff00ff009097812 */ /* 0x000fc400078ec0ff */
[----:B------:R-:W-:Y:S02]  /*0330*/  LOP3.LUT R7, R7, 0xff00ff, R8, 0xf8, !PT ;  /* 0x00ff00ff07077812 */ /* 0x000fe400078ef808 */
[----:B------:R-:W-:Y:S02]  /*0340*/  LOP3.LUT R9, R9, 0xff00ff, R10, 0xf8, !PT ;  /* 0x00ff00ff09097812 */ /* 0x000fe400078ef80a */
[----:B------:R-:W-:Y:S01]  /*0350*/  LOP3.LUT R10, R6, R5, RZ, 0xfc, !PT ;  /* 0x00000005060a7212 */ /* 0x000fe200078efcff */
[----:B------:R-:W-:Y:S02]  /*0360*/  IMAD.SHL.U32 R5, R7, 0x4, RZ ;  /* 0x0000000407057824 */ /* 0x000fe400078e00ff */
[----:B------:R-:W-:Y:S02]  /*0370*/  IMAD.SHL.U32 R8, R9, 0x4, RZ ;  /* 0x0000000409087824 */ /* 0x000fe400078e00ff */
[----:B------:R-:W-:Y:S01]  /*0380*/  IMAD.SHL.U32 R11, R10, 0x4, RZ ;  /* 0x000000040a0b7824 */ /* 0x000fe200078e00ff */
[----:B------:R-:W-:-:S02]  /*0390*/  LOP3.LUT R6, R5, 0x3c3c3c3c, RZ, 0xc0, !PT ;  /* 0x3c3c3c3c05067812 */ /* 0x000fc400078ec0ff */
[----:B------:R-:W-:Y:S02]  /*03a0*/  LOP3.LUT R8, R8, 0x3c3c3c3c, RZ, 0xc0, !PT ;  /* 0x3c3c3c3c08087812 */ /* 0x000fe400078ec0ff */
[----:B------:R-:W-:Y:S02]  /*03b0*/  LOP3.LUT R11, R11, 0x3c3c3c3c, RZ, 0xc0, !PT ;  /* 0x3c3c3c3c0b0b7812 */ /* 0x000fe400078ec0ff */
[----:B------:R-:W-:Y:S02]  /*03c0*/  LOP3.LUT R6, R6, 0xf0f0f0f, R7, 0xf8, !PT ;  /* 0x0f0f0f0f06067812 */ /* 0x000fe400078ef807 */
[----:B------:R-:W-:Y:S02]  /*03d0*/  LOP3.LUT R9, R8, 0xf0f0f0f, R9, 0xf8, !PT ;  /* 0x0f0f0f0f08097812 */ /* 0x000fe400078ef809 */
[----:B------:R-:W-:Y:S01]  /*03e0*/  LOP3.LUT R11, R11, 0xf0f0f0f, R10, 0xf8, !PT ;  /* 0x0f0f0f0f0b0b7812 */ /* 0x000fe200078ef80a */
[----:B------:R-:W-:Y:S02]  /*03f0*/  IMAD.SHL.U32 R5, R6, 0x4, RZ ;  /* 0x0000000406057824 */ /* 0x000fe400078e00ff */
[----:B------:R-:W-:-:S02]  /*0400*/  IMAD.SHL.U32 R7, R9, 0x2, RZ ;  /* 0x0000000209077824 */ /* 0x000fc400078e00ff */
[----:B------:R-:W-:Y:S01]  /*0410*/  IMAD.SHL.U32 R10, R11, 0x2, RZ ;  /* 0x000000020b0a7824 */ /* 0x000fe200078e00ff */
[----:B------:R-:W-:Y:S01]  /*0420*/  LOP3.LUT R5, R5, 0x8888888, RZ, 0xc0, !PT ;  /* 0x0888888805057812 */ /* 0x000fe200078ec0ff */
[----:B------:R-:W-:Y:S01]  /*0430*/  IMAD.SHL.U32 R8, R6, 0x2, RZ ;  /* 0x0000000206087824 */ /* 0x000fe200078e00ff */
[----:B------:R-:W-:Y:S02]  /*0440*/  LOP3.LUT R6, R7, 0x44444444, RZ, 0xc0, !PT ;  /* 0x4444444407067812 */ /* 0x000fe400078ec0ff */
[----:B------:R-:W-:Y:S02]  /*0450*/  LOP3.LUT R10, R10, 0x44444444, RZ, 0xc0, !PT ;  /* 0x444444440a0a7812 */ /* 0x000fe400078ec0ff */
[----:B------:R-:W-:Y:S02]  /*0460*/  LOP3.LUT R8, R5, 0x22222222, R8, 0xf8, !PT ;  /* 0x2222222205087812 */ /* 0x000fe400078ef808 */
[----:B------:R-:W-:Y:S02]  /*0470*/  LOP3.LUT R21, R6, 0x11111111, R9, 0xf8, !PT ;  /* 0x1111111106157812 */ /* 0x000fe400078ef809 */
[----:B------:R-:W-:-:S02]  /*0480*/  LOP3.LUT R25, R10, 0x11111111, R11, 0xf8, !PT ;  /* 0x111111110a197812 */ /* 0x000fc400078ef80b */
[-C--:B------:R-:W-:Y:S02]  /*0490*/  LOP3.LUT R5, R21, R8.reuse, RZ, 0xfc, !PT ;  /* 0x0000000815057212 */ /* 0x080fe400078efcff */
[----:B------:R-:W-:Y:S02]  /*04a0*/  LOP3.LUT R9, R25, R8, RZ, 0xfc, !PT ;  /* 0x0000000819097212 */ /* 0x000fe400078efcff */
[----:B------:R-:W-:Y:S02]  /*04b0*/  ISETP.GE.U32.AND P6, PT, R5, UR6, PT ;  /* 0x0000000605007c0c */ /* 0x000fe4000bfc6070 */
[----:B------:R-:W-:-:S11]  /*04c0*/  ISETP.GE.U32.AND P0, PT, R9, UR6, PT ;  /* 0x0000000609007c0c */ /* 0x000fd6000bf06070 */
[----:B------:R-:W0:Y:S08]  /*04d0*/  @!P6 LDC.64 R10, c[0x0][0x380] ;  /* 0x0000e000ff0aeb82 */ /* 0x000e300000000a00 */
[----:B------:R-:W1:Y:S01]  /*04e0*/  @!P0 LDC.64 R6, c[0x0][0x380] ;  /* 0x0000e000ff068b82 */ /* 0x000e620000000a00 */
[----:B0-----:R-:W-:-:S05]  /*04f0*/  @!P6 IMAD.WIDE.U32 R10, R5, 0x4, R10 ;  /* 0x00000004050ae825 */ /* 0x001fca00078e000a */
[----:B------:R-:W2:Y:S01]  /*0500*/  @!P6 LDG.E R5, desc[UR8][R10.64] ;  /* 0x000000080a05e981 */ /* 0x000ea2000c1e1900 */
[----:B-1----:R-:W-:-:S06]  /*0510*/  @!P0 IMAD.WIDE.U32 R6, R9, 0x4, R6 ;  /* 0x0000000409068825 */ /* 0x002fcc00078e0006 */
[----:B------:R0:W3:Y:S01]  /*0520*/  @!P0 LDG.E R6, desc[UR8][R6.64] ;  /* 0x0000000806068981 */ /* 0x0000e2000c1e1900 */
[----:B------:R-:W-:-:S05]  /*0530*/  VIADD R2, R2, 0x1 ;  /* 0x0000000102027836 */ /* 0x000fca0000000000 */
[----:B------:R-:W-:-:S05]  /*0540*/  LOP3.LUT R9, R2, 0xff, RZ, 0xc0, !PT ;  /* 0x000000ff02097812 */ /* 0x000fca00078ec0ff */
[----:B------:R-:W-:-:S04]  /*0550*/  IMAD R9, R2, 0x100, R9 ;  /* 0x0000010002097824 */ /* 0x000fc800078e0209 */
[----:B------:R-:W-:-:S05]  /*0560*/  IMAD.SHL.U32 R2, R9, 0x10, RZ ;  /* 0x0000001009027824 */ /* 0x000fca00078e00ff */
[----:B------:R-:W-:-:S04]  /*0570*/  LOP3.LUT R2, R2, 0xff00ff0, RZ, 0xc0, !PT ;  /* 0x0ff00ff002027812 */ /* 0x000fc800078ec0ff */
[----:B------:R-:W-:-:S05]  /*0580*/  LOP3.LUT R2, R2, 0xff00ff, R9, 0xf8, !PT ;  /* 0x00ff00ff02027812 */ /* 0x000fca00078ef809 */
[----:B------:R-:W-:-:S05]  /*0590*/  IMAD.SHL.U32 R9, R2, 0x4, RZ ;  /* 0x0000000402097824 */ /* 0x000fca00078e00ff */
[----:B------:R-:W-:Y:S01]  /*05a0*/  LOP3.LUT R9, R9, 0x3c3c3c3c, RZ, 0xc0, !PT ;  /* 0x3c3c3c3c09097812 */ /* 0x000fe200078ec0ff */
[----:B------:R-:W-:-:S03]  /*05b0*/  VIADD R4, R4, 0x1 ;  /* 0x0000000104047836 */ /* 0x000fc60000000000 */
[----:B------:R-:W-:Y:S02]  /*05c0*/  LOP3.LUT R9, R9, 0xf0f0f0f, R2, 0xf8, !PT ;  /* 0x0f0f0f0f09097812 */ /* 0x000fe400078ef802 */
[----:B------:R-:W-:Y:S01]  /*05d0*/  LOP3.LUT R0, R0, 0x3, RZ, 0xc0, !PT ;  /* 0x0000000300007812 */ /* 0x000fe200078ec0ff */
[----:B0-----:R-:W-:Y:S02]  /*05e0*/  IMAD.SHL.U32 R7, R4, 0x100, RZ ;  /* 0x0000010004077824 */ /* 0x001fe400078e00ff */
[----:B------:R-:W-:Y:S02]  /*05f0*/  IMAD.SHL.U32 R2, R9, 0x2, RZ ;  /* 0x0000000209027824 */ /* 0x000fe400078e00ff */
[----:B------:R-:W-:Y:S01]  /*0600*/  IMAD R0, R3, 0x100, R0 ;  /* 0x0000010003007824 */ /* 0x000fe200078e0200 */
[----:B------:R-:W-:Y:S02]  /*0610*/  LOP3.LUT R7, R7, R4, RZ, 0xfc, !PT ;  /* 0x0000000407077212 */ /* 0x000fe400078efcff */
[----:B------:R-:W-:Y:S01]  /*0620*/  LOP3.LUT R2, R2, 0x44444444, RZ, 0xc0, !PT ;  /* 0x4444444402027812 */ /* 0x000fe200078ec0ff */
[----:B------:R-:W-:-:S02]  /*0630*/  IMAD.SHL.U32 R3, R0, 0x4, RZ ;  /* 0x0000000400037824 */ /* 0x000fc400078e00ff */
[----:B------:R-:W-:Y:S01]  /*0640*/  IMAD.SHL.U32 R0, R0, 0x2, RZ ;  /* 0x0000000200007824 */ /* 0x000fe200078e00ff */
[----:B------:R-:W-:Y:S01]  /*0650*/  LOP3.LUT R9, R2, 0x11111111, R9, 0xf8, !PT ;  /* 0x1111111102097812 */ /* 0x000fe200078ef809 */
[----:B------:R-:W-:-:S03]  /*0660*/  IMAD.SHL.U32 R2, R7, 0x4, RZ ;  /* 0x0000000407027824 */ /* 0x000fc600078e00ff */
[----:B------:R-:W-:Y:S02]  /*0670*/  LOP3.LUT R15, R9, R8, RZ, 0xfc, !PT ;  /* 0x00000008090f7212 */ /* 0x000fe400078efcff */
[----:B------:R-:W-:Y:S02]  /*0680*/  LOP3.LUT R0, R3, 0xa000a, R0, 0xc8, !PT ;  /* 0x000a000a03007812 */ /* 0x000fe400078ec800 */
[----:B------:R-:W-:Y:S02]  /*0690*/  LOP3.LUT R4, R2, 0x10, RZ, 0xc0, !PT ;  /* 0x0000001002047812 */ /* 0x000fe400078ec0ff */
[----:B------:R-:W-:Y:S02]  /*06a0*/  ISETP.GE.U32.AND P1, PT, R15, UR6, PT ;  /* 0x000000060f007c0c */ /* 0x000fe4000bf26070 */
[----:B------:R-:W-:Y:S02]  /*06b0*/  LOP3.LUT R29, R21, R0, RZ, 0xfc, !PT ;  /* 0x00000000151d7212 */ /* 0x000fe400078efcff */
[----:B------:R-:W-:-:S02]  /*06c0*/  LOP3.LUT R4, R4, 0x10001, R7, 0xf8, !PT ;  /* 0x0001000104047812 */ /* 0x000fc400078ef807 */
[----:B------:R-:W-:Y:S02]  /*06d0*/  LOP3.LUT R3, R2, 0x80008, RZ, 0xc0, !PT ;  /* 0x0008000802037812 */ /* 0x000fe400078ec0ff */
[-C--:B------:R-:W-:Y:S02]  /*06e0*/  LOP3.LUT R23, R25, R0.reuse, RZ, 0xfc, !PT ;  /* 0x0000000019177212 */ /* 0x080fe400078efcff */
[----:B------:R-:W-:Y:S01]  /*06f0*/  ISETP.GE.U32.AND P2, PT, R29, UR6, PT ;  /* 0x000000061d007c0c */ /* 0x000fe2000bf46070 */
[----:B------:R-:W-:Y:S01]  /*0700*/  IMAD R4, R4, 0x2, R3 ;  /* 0x0000000204047824 */ /* 0x000fe200078e0203 */
[----:B------:R-:W-:Y:S01]  /*0710*/  ISETP.GE.U32.AND P3, PT, R23, UR6, PT ;  /* 0x0000000617007c0c */ /* 0x000fe2000bf66070 */
[----:B------:R-:W0:Y:S01]  /*0720*/  @!P1 LDC.64 R12, c[0x0][0x380] ;  /* 0x0000e000ff0c9b82 */ /* 0x000e220000000a00 */
[----:B------:R-:W-:Y:S02]  /*0730*/  LOP3.LUT R19, R9, R0, RZ, 0xfc, !PT ;  /* 0x0000000009137212 */ /* 0x000fe400078efcff */
[----:B------:R-:W-:-:S02]  /*0740*/  LOP3.LUT R21, R21, R4, RZ, 0xfc, !PT ;  /* 0x0000000415157212 */ /* 0x000fc400078efcff */
[----:B------:R-:W-:Y:S02]  /*0750*/  ISETP.GE.U32.AND P4, PT, R19, UR6, PT ;  /* 0x0000000613007c0c */ /* 0x000fe4000bf86070 */
[----:B------:R-:W-:Y:S02]  /*0760*/  ISETP.GE.U32.AND P5, PT, R21, UR6, PT ;  /* 0x0000000615007c0c */ /* 0x000fe4000bfa6070 */
[-C--:B------:R-:W-:Y:S01]  /*0770*/  LOP3.LUT R25, R25, R4.reuse, RZ, 0xfc, !PT ;  /* 0x0000000419197212 */ /* 0x080fe200078efcff */
[----:B------:R-:W1:Y:S01]  /*0780*/  @!P2 LDC.64 R10, c[0x0][0x380] ;  /* 0x0000e000ff0aab82 */ /* 0x000e620000000a00 */
[----:B------:R-:W-:Y:S01]  /*0790*/  IMAD.MOV.U32 R17, RZ, RZ, RZ ;  /* 0x000000ffff117224 */ /* 0x000fe200078e00ff */
[----:B------:R-:W-:-:S06]  /*07a0*/  LOP3.LUT R27, R9, R4, RZ, 0xfc, !PT ;  /* 0x00000004091b7212 */ /* 0x000fcc00078efcff */
[----:B------:R-:W4:Y:S01]  /*07b0*/  @!P3 LDC.64 R2, c[0x0][0x380] ;  /* 0x0000e000ff02bb82 */ /* 0x000f220000000a00 */
[----:B0-----:R-:W-:-:S06]  /*07c0*/  @!P1 IMAD.WIDE.U32 R12, R15, 0x4, R12 ;  /* 0x000000040f0c9825 */ /* 0x001fcc00078e000c */
[----:B------:R-:W5:Y:S01]  /*07d0*/  @!P1 LDG.E R12, desc[UR8][R12.64] ;  /* 0x000000080c0c9981 */ /* 0x000f62000c1e1900 */
[----:B-1----:R-:W-:-:S06]  /*07e0*/  @!P2 IMAD.WIDE.U32 R10, R29, 0x4, R10 ;  /* 0x000000041d0aa825 */ /* 0x002fcc00078e000a */
[----:B------:R-:W5:Y:S01]  /*07f0*/  @!P2 LDG.E R10, desc[UR8][R10.64] ;  /* 0x000000080a0aa981 */ /* 0x000f62000c1e1900 */
[----:B----4-:R-:W-:-:S06]  /*0800*/  @!P3 IMAD.WIDE.U32 R2, R23, 0x4, R2 ;  /* 0x000000041702b825 */ /* 0x010fcc00078e0002 */
[----:B------:R0:W4:Y:S01]  /*0810*/  @!P3 LDG.E R2, desc[UR8][R2.64] ;  /* 0x000000080202b981 */ /* 0x000122000c1e1900 */
[----:B--2---:R-:W-:Y:S01]  /*0820*/  @!P6 FADD R17, RZ, R5 ;  /* 0x00000005ff11e221 */ /* 0x004fe20000000000 */
[----:B------:R-:W-:Y:S01]  /*0830*/  ISETP.GE.U32.AND P6, PT, R25, UR6, PT ;  /* 0x0000000619007c0c */ /* 0x000fe2000bfc6070 */
[----:B------:R-:W1:Y:S02]  /*0840*/  @!P4 LDC.64 R4, c[0x0][0x380] ;  /* 0x0000e000ff04cb82 */ /* 0x000e640000000a00 */
[----:B---3--:R-:W-:Y:S01]  /*0850*/  @!P0 FADD R17, R17, R6 ;  /* 0x0000000611118221 */ /* 0x008fe20000000000 */
[----:B------:R-:W-:-:S05]  /*0860*/  ISETP.GE.U32.AND P0, PT, R27, UR6, PT ;  /* 0x000000061b007c0c */ /* 0x000fca000bf06070 */
[----:B------:R-:W2:Y:S08]  /*0870*/  @!P5 LDC.64 R6, c[0x0][0x380] ;  /* 0x0000e000ff06db82 */ /* 0x000eb00000000a00 */
[----:B------:R-:W3:Y:S08]  /*0880*/  @!P6 LDC.64 R8, c[0x0][0x380] ;  /* 0x0000e000ff08eb82 */ /* 0x000ef00000000a00 */
[----:B------:R-:W0:Y:S01]  /*0890*/  @!P0 LDC.64 R14, c[0x0][0x380] ;  /* 0x0000e000ff0e8b82 */ /* 0x000e220000000a00 */
[----:B-1----:R-:W-:-:S06]  /*08a0*/  @!P4 IMAD.WIDE.U32 R4, R19, 0x4, R4 ;  /* 0x000000041304c825 */ /* 0x002fcc00078e0004 */
[----:B------:R-:W4:Y:S01]  /*08b0*/  @!P4 LDG.E R4, desc[UR8][R4.64] ;  /* 0x000000080404c981 */ /* 0x000f22000c1e1900 */
[----:B--2---:R-:W-:-:S06]  /*08c0*/  @!P5 IMAD.WIDE.U32 R6, R21, 0x4, R6 ;  /* 0x000000041506d825 */ /* 0x004fcc00078e0006 */
[----:B------:R-:W2:Y:S01]  /*08d0*/  @!P5 LDG.E R6, desc[UR8][R6.64] ;  /* 0x000000080606d981 */ /* 0x000ea2000c1e1900 */
[----:B---3--:R-:W-:-:S06]  /*08e0*/  @!P6 IMAD.WIDE.U32 R8, R25, 0x4, R8 ;  /* 0x000000041908e825 */ /* 0x008fcc00078e0008 */
[----:B------:R-:W3:Y:S01]  /*08f0*/  @!P6 LDG.E R8, desc[UR8][R8.64] ;  /* 0x000000080808e981 */ /* 0x000ee2000c1e1900 */
[----:B0-----:R-:W-:-:S06]  /*0900*/  @!P0 IMAD.WIDE.U32 R14, R27, 0x4, R14 ;  /* 0x000000041b0e8825 */ /* 0x001fcc00078e000e */
[----:B------:R-:W3:Y:S01]  /*0910*/  @!P0 LDG.E R14, desc[UR8][R14.64] ;  /* 0x000000080e0e8981 */ /* 0x000ee2000c1e1900 */
[----:B------:R-:W-:Y:S02]  /*0920*/  IMAD.MOV.U32 R3, RZ, RZ, 0x3de38e39 ;  /* 0x3de38e39ff037424 */ /* 0x000fe400078e00ff */
[----:B------:R-:W-:-:S04]  /*0930*/  IMAD.MOV.U32 R0, RZ, RZ, 0x41100000 ;  /* 0x41100000ff007424 */ /* 0x000fc800078e00ff */
[----:B------:R-:W-:-:S04]  /*0940*/  FFMA R0, R3, -R0, 1 ;  /* 0x3f80000003007423 */ /* 0x000fc80000000800 */
[----:B------:R-:W-:Y:S01]  /*0950*/  FFMA R0, R0, R3, 0.11111111193895339966 ;  /* 0x3de38e3900007423 */ /* 0x000fe20000000003 */
[----:B------:R-:W-:Y:S01]  /*0960*/  BSSY.RECONVERGENT B1, `(.L_x_1) ;  /* 0x0000011000017945 */ /* 0x000fe20003800200 */
[----:B-----5:R-:W-:-:S04]  /*0970*/  @!P1 FADD R17, R17, R12 ;  /* 0x0000000c11119221 */ /* 0x020fc80000000000 */
[----:B------:R-:W-:-:S04]  /*0980*/  @!P2 FADD R17, R17, R10 ;  /* 0x0000000a1111a221 */ /* 0x000fc80000000000 */
[----:B----4-:R-:W-:-:S04]  /*0990*/  @!P3 FADD R17, R17, R2 ;  /* 0x000000021111b221 */ /* 0x010fc80000000000 */
[----:B------:R-:W-:-:S04]  /*09a0*/  @!P4 FADD R17, R17, R4 ;  /* 0x000000041111c221 */ /* 0x000fc80000000000 */
[----:B--2---:R-:W-:-:S04]  /*09b0*/  @!P5 FADD R17, R17, R6 ;  /* 0x000000061111d221 */ /* 0x004fc80000000000 */
[----:B---3--:R-:W-:-:S04]  /*09c0*/  @!P6 FADD R17, R17, R8 ;  /* 0x000000081111e221 */ /* 0x008fc80000000000 */
[----:B------:R-:W-:-:S04]  /*09d0*/  @!P0 FADD R17, R17, R14 ;  /* 0x0000000e11118221 */ /* 0x000fc80000000000 */
[----:B------:R-:W0:Y:S01]  /*09e0*/  FCHK P0, R17, 9 ;  /* 0x4110000011007902 */ /* 0x000e220000000000 */
[----:B------:R-:W-:-:S04]  /*09f0*/  FFMA R2, R0, R17, RZ ;  /* 0x0000001100027223 */ /* 0x000fc800000000ff */
[----:B------:R-:W-:-:S04]  /*0a00*/  FFMA R3, R2, -9, R17 ;  /* 0xc110000002037823 */ /* 0x000fc80000000011 */
[----:B------:R-:W-:Y:S01]  /*0a10*/  FFMA R5, R0, R3, R2 ;  /* 0x0000000300057223 */ /* 0x000fe20000000002 */
[----:B0-----:R-:W-:Y:S06]  /*0a20*/  @!P0 BRA `(.L_x_2) ;  /* 0x0000000000108947 */ /* 0x001fec0003800000 */
[----:B------:R-:W-:Y:S01]  /*0a30*/  IMAD.MOV.U32 R0, RZ, RZ, R17 ;  /* 0x000000ffff007224 */ /* 0x000fe200078e0011 */
[----:B------:R-:W-:-:S07]  /*0a40*/  MOV R2, 0xa60 ;  /* 0x00000a6000027802 */ /* 0x000fce0000000f00 */
[----:B------:R-:W-:Y:S05]  /*0a50*/  CALL.REL.NOINC `($__internal_0_$__cuda_sm3x_div_rn_noftz_f32_slowpath) ;  /* 0x0000000000347944 */ /* 0x000fea0003c00000 */
[----:B------:R-:W-:-:S07]  /*0a60*/  IMAD.MOV.U32 R5, RZ, RZ, R6 ;  /* 0x000000ffff057224 */ /* 0x000fce00078e0006 */
.L_x_2:
[----:B------:R-:W-:Y:S05]  /*0a70*/  BSYNC.RECONVERGENT B1 ;  /* 0x0000000000017941 */ /* 0x000fea0003800200 */
.L_x_1:
[----:B------:R-:W0:Y:S02]  /*0a80*/  LDC.64 R2, c[0x0][0x388] ;  /* 0x0000e200ff027b82 */ /* 0x000e240000000a00 */
[----:B0-----:R-:W-:-:S05]  /*0a90*/  IMAD.WIDE.U32 R16, R16, 0x4, R2 ;  /* 0x0000000410107825 */ /* 0x001fca00078e0002 */
[----:B------:R-:W-:Y:S01]  /*0aa0*/  STG.E desc[UR8][R16.64], R5 ;  /* 0x0000000510007986 */ /* 0x000fe2000c101908 */
[----:B------:R-:W-:Y:S05]  /*0ab0*/  EXIT ;  /* 0x000000000000794d */ /* 0x000fea0003800000 */
.L_x_0:
[----:B------:R-:W0:Y:S08]  /*0ac0*/  LDC.64 R2, c[0x0][0x380] ;  /* 0x0000e000ff027b82 */ /* 0x000e300000000a00 */
[----:B------:R-:W1:Y:S01]  /*0ad0*/  LDC.64 R4, c[0x0][0x388] ;  /* 0x0000e200ff047b82 */ /* 0x000e620000000a00 */
[----:B0-----:R-:W-:-:S06]  /*0ae0*/  IMAD.WIDE.U32 R2, R16, 0x4, R2 ;  /* 0x0000000410027825 */ /* 0x001fcc00078e0002 */
[----:B------:R-:W2:Y:S01]  /*0af0*/  LDG.E R3, desc[UR8][R2.64] ;  /* 0x0000000802037981 */ /* 0x000ea2000c1e1900 */
[----:B-1----:R-:W-:-:S05]  /*0b00*/  IMAD.WIDE.U32 R4, R16, 0x4, R4 ;  /* 0x0000000410047825 */ /* 0x002fca00078e0004 */
[----:B--2---:R-:W-:Y:S01]  /*0b10*/  STG.E desc[UR8][R4.64], R3 ;  /* 0x0000000304007986 */ /* 0x004fe2000c101908 */
[----:B------:R-:W-:Y:S05]  /*0b20*/  EXIT ;  /* 0x000000000000794d */ /* 0x000fea0003800000 */
        .weak           $__internal_0_$__cuda_sm3x_div_rn_noftz_f32_slowpath
        .type           $__internal_0_$__cuda_sm3x_div_rn_noftz_f32_slowpath,@function
        .size           $__internal_0_$__cuda_sm3x_div_rn_noftz_f32_slowpath,(.L_x_43 - $__internal_0_$__cuda_sm3x_div_rn_noftz_f32_slowpath)
$__internal_0_$__cuda_sm3x_div_rn_noftz_f32_slowpath:
[----:B------:R-:W-:Y:S01]  /*0b30*/  SHF.R.U32.HI R3, RZ, 0x17, R0 ;  /* 0x00000017ff037819 */ /* 0x000fe20000011600 */
[----:B------:R-:W-:Y:S04]  /*0b40*/  BSSY.RECONVERGENT B0, `(.L_x_3) ;  /* 0x000005b000007945 */ /* 0x000fe80003800200 */
[----:B------:R-:W-:Y:S01]  /*0b50*/  BSSY.RELIABLE B2, `(.L_x_4) ;  /* 0x0000019000027945 */ /* 0x000fe20003800100 */
[----:B------:R-:W-:-:S05]  /*0b60*/  LOP3.LUT R4, R3, 0xff, RZ, 0xc0, !PT ;  /* 0x000000ff03047812 */ /* 0x000fca00078ec0ff */
[----:B------:R-:W-:-:S05]  /*0b70*/  VIADD R5, R4, 0xffffffff ;  /* 0xffffffff04057836 */ /* 0x000fca0000000000 */
[----:B------:R-:W-:-:S13]  /*0b80*/  ISETP.GT.U32.OR P0, PT, R5, 0xfd, !PT ;  /* 0x000000fd0500780c */ /* 0x000fda0007f04470 */
[----:B------:R-:W-:Y:S01]  /*0b90*/  @!P0 IMAD.MOV.U32 R3, RZ, RZ, RZ ;  /* 0x000000ffff038224 */ /* 0x000fe200078e00ff */
[----:B------:R-:W-:Y:S06]  /*0ba0*/  @!P0 BRA `(.L_x_5) ;  /* 0x00000000004c8947 */ /* 0x000fec0003800000 */
[----:B------:R-:W-:-:S13]  /*0bb0*/  FSETP.GTU.FTZ.AND P0, PT, |R0|, +INF , PT ;  /* 0x7f8000000000780b */ /* 0x000fda0003f1c200 */
[----:B------:R-:W-:Y:S05]  /*0bc0*/  @P0 BREAK.RELIABLE B2 ;  /* 0x0000000000020942 */ /* 0x000fea0003800100 */
[----:B------:R-:W-:Y:S05]  /*0bd0*/  @P0 BRA `(.L_x_6) ;  /* 0x0000000400400947 */ /* 0x000fea0003800000 */
[----:B------:R-:W-:-:S05]  /*0be0*/  IMAD.MOV.U32 R3, RZ, RZ, 0x41100000 ;  /* 0x41100000ff037424 */ /* 0x000fca00078e00ff */
[----:B------:R-:W-:-:S13]  /*0bf0*/  LOP3.LUT P0, RZ, R3, 0x7fffffff, R0, 0xc8, !PT ;  /* 0x7fffffff03ff7812 */ /* 0x000fda000780c800 */
[----:B------:R-:W-:Y:S05]  /*0c00*/  @!P0 BREAK.RELIABLE B2 ;  /* 0x0000000000028942 */ /* 0x000fea0003800100 */
[----:B------:R-:W-:Y:S05]  /*0c10*/  @!P0 BRA `(.L_x_7) ;  /* 0x0000000400288947 */ /* 0x000fea0003800000 */
[----:B------:R-:W-:-:S13]  /*0c20*/  LOP3.LUT P0, RZ, R0, 0x7fffffff, RZ, 0xc0, !PT ;  /* 0x7fffffff00ff7812 */ /* 0x000fda000780c0ff */
[----:B------:R-:W-:Y:S05]  /*0c30*/  @!P0 BREAK.RELIABLE B2 ;  /* 0x0000000000028942 */ /* 0x000fea0003800100 */
[----:B------:R-:W-:Y:S05]  /*0c40*/  @!P0 BRA `(.L_x_8) ;  /* 0x0000000400148947 */ /* 0x000fea0003800000 */
[----:B------:R-:W-:Y:S02]  /*0c50*/  FSETP.NEU.FTZ.AND P1, PT, |R0|, +INF , PT ;  /* 0x7f8000000000780b */ /* 0x000fe40003f3d200 */
[----:B------:R-:W-:-:S04]  /*0c60*/  LOP3.LUT P0, RZ, R3, 0x7fffffff, RZ, 0xc0, !PT ;  /* 0x7fffffff03ff7812 */ /* 0x000fc8000780c0ff */
[----:B------:R-:W-:-:S13]  /*0c70*/  PLOP3.LUT P0, PT, P1, P0, PT, 0x2f, 0xf2 ;  /* 0x0000000000f2781c */ /* 0x000fda0000f00577 */
[----:B------:R-:W-:Y:S05]  /*0c80*/  @P0 BREAK.RELIABLE B2 ;  /* 0x0000000000020942 */ /* 0x000fea0003800100 */
[----:B------:R-:W-:Y:S05]  /*0c90*/  @P0 BRA `(.L_x_9) ;  /* 0x0000000000f40947 */ /* 0x000fea0003800000 */
[----:B------:R-:W-:-:S13]  /*0ca0*/  ISETP.GE.AND P0, PT, R5, RZ, PT ;  /* 0x000000ff0500720c */ /* 0x000fda0003f06270 */
[----:B------:R-:W-:Y:S02]  /*0cb0*/  @P0 IMAD.MOV.U32 R3, RZ, RZ, RZ ;  /* 0x000000ffff030224 */ /* 0x000fe400078e00ff */
[----:B------:R-:W-:Y:S01]  /*0cc0*/  @!P0 FFMA R0, R0, 1.84467440737095516160e+19, RZ ;  /* 0x5f80000000008823 */ /* 0x000fe200000000ff */
[----:B------:R-:W-:-:S07]  /*0cd0*/  @!P0 IMAD.MOV.U32 R3, RZ, RZ, -0x40 ;  /* 0xffffffc0ff038424 */ /* 0x000fce00078e00ff */
.L_x_5:
[----:B------:R-:W-:Y:S05]  /*0ce0*/  BSYNC.RELIABLE B2 ;  /* 0x0000000000027941 */ /* 0x000fea0003800100 */
.L_x_4:
[----:B------:R-:W-:Y:S01]  /*0cf0*/  UMOV UR4, 0x41100000 ;  /* 0x4110000000047882 */ /* 0x000fe20000000000 */
[----:B------:R-:W-:Y:S01]  /*0d00*/  VIADD R4, R4, 0xffffff81 ;  /* 0xffffff8104047836 */ /* 0x000fe20000000000 */
[----:B------:R-:W-:Y:S01]  /*0d10*/  UIADD3 UR4, UPT, UPT, UR4, -0x1800000, URZ ;  /* 0xfe80000004047890 */ /* 0x000fe2000fffe0ff */
[----:B------:R-:W-:Y:S02]  /*0d20*/  BSSY.RECONVERGENT B2, `(.L_x_10) ;  /* 0x0000033000027945 */ /* 0x000fe40003800200 */
[----:B------:R-:W-:Y:S01]  /*0d30*/  IMAD R0, R4, -0x800000, R0 ;  /* 0xff80000004007824 */ /* 0x000fe200078e0200 */
[----:B------:R-:W-:Y:S02]  /*0d40*/  IADD3 R3, PT, PT, R3, -0x3, R4 ;  /* 0xfffffffd03037810 */ /* 0x000fe40007ffe004 */
[----:B------:R-:W-:-:S03]  /*0d50*/  FADD.FTZ R7, -RZ, -UR4 ;  /* 0x80000004ff077e21 */ /* 0x000fc60008010100 */
[----:B------:R-:W0:Y:S02]  /*0d60*/  MUFU.RCP R5, UR4 ;  /* 0x0000000400057d08 */ /* 0x000e240008001000 */
[----:B0-----:R-:W-:-:S04]  /*0d70*/  FFMA R6, R5, R7, 1 ;  /* 0x3f80000005067423 */ /* 0x001fc80000000007 */
[----:B------:R-:W-:-:S04]  /*0d80*/  FFMA R5, R5, R6, R5 ;  /* 0x0000000605057223 */ /* 0x000fc80000000005 */
[----:B------:R-:W-:-:S04]  /*0d90*/  FFMA R6, R0, R5, RZ ;  /* 0x0000000500067223 */ /* 0x000fc800000000ff */
[----:B------:R-:W-:-:S04]  /*0da0*/  FFMA R8, R7, R6, R0 ;  /* 0x0000000607087223 */ /* 0x000fc80000000000 */
[----:B------:R-:W-:-:S04]  /*0db0*/  FFMA R8, R5, R8, R6 ;  /* 0x0000000805087223 */ /* 0x000fc80000000006 */
[----:B------:R-:W-:-:S04]  /*0dc0*/  FFMA R7, R7, R8, R0 ;  /* 0x0000000807077223 */ /* 0x000fc80000000000 */
[----:B------:R-:W-:-:S05]  /*0dd0*/  FFMA R6, R5, R7, R8 ;  /* 0x0000000705067223 */ /* 0x000fca0000000008 */
[----:B------:R-:W-:-:S04]  /*0de0*/  SHF.R.U32.HI R0, RZ, 0x17, R6 ;  /* 0x00000017ff007819 */ /* 0x000fc80000011606 */
[----:B------:R-:W-:-:S05]  /*0df0*/  LOP3.LUT R0, R0, 0xff, RZ, 0xc0, !PT ;  /* 0x000000ff00007812 */ /* 0x000fca00078ec0ff */
[----:B------:R-:W-:-:S04]  /*0e00*/  IMAD.IADD R9, R0, 0x1, R3 ;  /* 0x0000000100097824 */ /* 0x000fc800078e0203 */
[----:B------:R-:W-:-:S05]  /*0e10*/  VIADD R0, R9, 0xffffffff ;  /* 0xffffffff09007836 */ /* 0x000fca0000000000 */
[----:B------:R-:W-:-:S13]  /*0e20*/  ISETP.GE.U32.AND P0, PT, R0, 0xfe, PT ;  /* 0x000000fe0000780c */ /* 0x000fda0003f06070 */
[----:B------:R-:W-:Y:S05]  /*0e30*/  @!P0 BRA `(.L_x_11) ;  /* 0x0000000000808947 */ /* 0x000fea0003800000 */
[----:B------:R-:W-:-:S13]  /*0e40*/  ISETP.GT.AND P0, PT, R9, 0xfe, PT ;  /* 0x000000fe0900780c */ /* 0x000fda0003f04270 */
[----:B------:R-:W-:Y:S05]  /*0e50*/  @P0 BRA `(.L_x_12) ;  /* 0x00000000006c0947 */ /* 0x000fea0003800000 */
[----:B------:R-:W-:-:S13]  /*0e60*/  ISETP.GE.AND P0, PT, R9, 0x1, PT ;  /* 0x000000010900780c */ /* 0x000fda0003f06270 */
[----:B------:R-:W-:Y:S05]  /*0e70*/  @P0 BRA `(.L_x_13) ;  /* 0x0000000000740947 */ /* 0x000fea0003800000 */
[----:B------:R-:W-:Y:S02]  /*0e80*/  ISETP.GE.AND P0, PT, R9, -0x18, PT ;  /* 0xffffffe80900780c */ /* 0x000fe40003f06270 */
[----:B------:R-:W-:-:S11]  /*0e90*/  LOP3.LUT R6, R6, 0x80000000, RZ, 0xc0, !PT ;  /* 0x8000000006067812 */ /* 0x000fd600078ec0ff */
[----:B------:R-:W-:Y:S05]  /*0ea0*/  @!P0 BRA `(.L_x_13) ;  /* 0x0000000000688947 */ /* 0x000fea0003800000 */
[-CC-:B------:R-:W-:Y:S01]  /*0eb0*/  FFMA.RZ R0, R5, R7.reuse, R8.reuse ;  /* 0x0000000705007223 */ /* 0x180fe2000000c008 */
[C---:B------:R-:W-:Y:S01]  /*0ec0*/  VIADD R4, R9.reuse, 0x20 ;  /* 0x0000002009047836 */ /* 0x040fe20000000000 */
[C---:B------:R-:W-:Y:S02]  /*0ed0*/  ISETP.NE.AND P2, PT, R9.reuse, RZ, PT ;  /* 0x000000ff0900720c */ /* 0x040fe40003f45270 */
[----:B------:R-:W-:Y:S02]  /*0ee0*/  ISETP.NE.AND P1, PT, R9, RZ, PT ;  /* 0x000000ff0900720c */ /* 0x000fe40003f25270 */
[----:B------:R-:W-:Y:S01]  /*0ef0*/  LOP3.LUT R3, R0, 0x7fffff, RZ, 0xc0, !PT ;  /* 0x007fffff00037812 */ /* 0x000fe200078ec0ff */
[CCC-:B------:R-:W-:Y:S01]  /*0f00*/  FFMA.RP R0, R5.reuse, R7.reuse, R8.reuse ;  /* 0x0000000705007223 */ /* 0x1c0fe20000008008 */
[----:B------:R-:W-:Y:S01]  /*0f10*/  FFMA.RM R5, R5, R7, R8 ;  /* 0x0000000705057223 */ /* 0x000fe20000004008 */
[----:B------:R-:W-:Y:S01]  /*0f20*/  IMAD.MOV R7, RZ, RZ, -R9 ;  /* 0x000000ffff077224 */ /* 0x000fe200078e0a09 */
[----:B------:R-:W-:-:S03]  /*0f30*/  LOP3.LUT R3, R3, 0x800000, RZ, 0xfc, !PT ;  /* 0x0080000003037812 */ /* 0x000fc600078efcff */
[----:B------:R-:W-:Y:S02]  /*0f40*/  FSETP.NEU.FTZ.AND P0, PT, R0, R5, PT ;  /* 0x000000050000720b */ /* 0x000fe40003f1d000 */
[----:B------:R-:W-:Y:S02]  /*0f50*/  SHF.L.U32 R4, R3, R4, RZ ;  /* 0x0000000403047219 */ /* 0x000fe400000006ff */
[----:B------:R-:W-:Y:S02]  /*0f60*/  SEL R0, R7, RZ, P2 ;  /* 0x000000ff07007207 */ /* 0x000fe40001000000 */
[----:B------:R-:W-:Y:S02]  /*0f70*/  ISETP.NE.AND P1, PT, R4, RZ, P1 ;  /* 0x000000ff0400720c */ /* 0x000fe40000f25270 */
[----:B------:R-:W-:Y:S02]  /*0f80*/  SHF.R.U32.HI R0, RZ, R0, R3 ;  /* 0x00000000ff007219 */ /* 0x000fe40000011603 */
[----:B------:R-:W-:-:S02]  /*0f90*/  PLOP3.LUT P0, PT, P0, P1, PT, 0xf8, 0x8f ;  /* 0x00000000008f781c */ /* 0x000fc40000703f70 */
[----:B------:R-:W-:Y:S02]  /*0fa0*/  SHF.R.U32.HI R4, RZ, 0x1, R0 ;  /* 0x00000001ff047819 */ /* 0x000fe40000011600 */
[----:B------:R-:W-:-:S04]  /*0fb0*/  SEL R3, RZ, 0x1, !P0 ;  /* 0x00000001ff037807 */ /* 0x000fc80004000000 */
[----:B------:R-:W-:-:S04]  /*0fc0*/  LOP3.LUT R3, R3, 0x1, R4, 0xf8, !PT ;  /* 0x0000000103037812 */ /* 0x000fc800078ef804 */
[----:B------:R-:W-:-:S05]  /*0fd0*/  LOP3.LUT R3, R3, R0, RZ, 0xc0, !PT ;  /* 0x0000000003037212 */ /* 0x000fca00078ec0ff */
[----:B------:R-:W-:-:S05]  /*0fe0*/  IMAD.IADD R3, R4, 0x1, R3 ;  /* 0x0000000104037824 */ /* 0x000fca00078e0203 */
[----:B------:R-:W-:Y:S01]  /*0ff0*/  LOP3.LUT R6, R3, R6, RZ, 0xfc, !PT ;  /* 0x0000000603067212 */ /* 0x000fe200078efcff */
[----:B------:R-:W-:Y:S06]  /*1000*/  BRA `(.L_x_13) ;  /* 0x0000000000107947 */ /* 0x000fec0003800000 */
.L_x_12:
[----:B------:R-:W-:-:S04]  /*1010*/  LOP3.LUT R6, R6, 0x80000000, RZ, 0xc0, !PT ;  /* 0x8000000006067812 */ /* 0x000fc800078ec0ff */
[----:B------:R-:W-:Y:S01]  /*1020*/  LOP3.LUT R6, R6, 0x7f800000, RZ, 0xfc, !PT ;  /* 0x7f80000006067812 */ /* 0x000fe200078efcff */
[----:B------:R-:W-:Y:S06]  /*1030*/  BRA `(.L_x_13) ;  /* 0x0000000000047947 */ /* 0x000fec0003800000 */
.L_x_11:
[----:B------:R-:W-:-:S07]  /*1040*/  IMAD R6, R3, 0x800000, R6 ;  /* 0x0080000003067824 */ /* 0x000fce00078e0206 */
.L_x_13:
[----:B------:R-:W-:Y:S05]  /*1050*/  BSYNC.RECONVERGENT B2 ;  /* 0x0000000000027941 */ /* 0x000fea0003800200 */
.L_x_10:
[----:B------:R-:W-:Y:S05]  /*1060*/  BRA `(.L_x_14) ;  /* 0x0000000000207947 */ /* 0x000fea0003800000 */
.L_x_9:
[----:B------:R-:W-:-:S04]  /*1070*/  LOP3.LUT R0, R3, 0x80000000, R0, 0x48, !PT ;  /* 0x8000000003007812 */ /* 0x000fc800078e4800 */
[----:B------:R-:W-:Y:S01]  /*1080*/  LOP3.LUT R6, R0, 0x7f800000, RZ, 0xfc, !PT ;  /* 0x7f80000000067812 */ /* 0x000fe200078efcff */
[----:B------:R-:W-:Y:S06]  /*1090*/  BRA `(.L_x_14) ;  /* 0x0000000000147947 */ /* 0x000fec0003800000 */
.L_x_8:
[----:B------:R-:W-:Y:S01]  /*10a0*/  LOP3.LUT R6, R3, 0x80000000, R0, 0x48, !PT ;  /* 0x8000000003067812 */ /* 0x000fe200078e4800 */
[----:B------:R-:W-:Y:S06]  /*10b0*/  BRA `(.L_x_14) ;  /* 0x00000000000c7947 */ /* 0x000fec0003800000 */
.L_x_7:
[----:B------:R-:W0:Y:S01]  /*10c0*/  MUFU.RSQ R6, -QNAN ;  /* 0xffc0000000067908 */ /* 0x000e220000001400 */
[----:B------:R-:W-:Y:S05]  /*10d0*/  BRA `(.L_x_14) ;  /* 0x0000000000047947 */ /* 0x000fea0003800000 */
.L_x_6:
[----:B------:R-:W-:-:S07]  /*10e0*/  FADD.FTZ R6, R0, 9 ;  /* 0x4110000000067421 */ /* 0x000fce0000010000 */
.L_x_14:
[----:B------:R-:W-:Y:S05]  /*10f0*/  BSYNC.RECONVERGENT B0 ;  /* 0x0000000000007941 */ /* 0x000fea0003800200 */
.L_x_3:
[----:B------:R-:W-:-:S04]  /*1100*/  IMAD.MOV.U32 R3, RZ, RZ, 0x0 ;  /* 0x00000000ff037424 */ /* 0x000fc800078e00ff */
[----:B0-----:R-:W-:Y:S05]  /*1110*/  RET.REL.NODEC R2 `(_Z17zCurveConvolutionPfS_jj) ;  /* 0xffffffec02b87950 */ /* 0x001fea0003c3ffff */
.L_x_15:
[----:B------:R-:W-:-:S00]  /*1120*/  BRA `(.L_x_15) ;  /* 0xfffffffc00fc7947 */ /* 0x000fc0000383ffff */
[----:B------:R-:W-:-:S00]  /*1130*/  NOP ;  /* 0x0000000000007918 */ /* 0x000fc00000000000 */
        /* <DEDUP_REMOVED lines=12> */
.L_x_43:


//--------------------- .text._Z21optimizedZCurveKernelPfS_jj --------------------------
	.section	.text._Z21optimizedZCurveKernelPfS_jj,"ax",@progbits
	.align	128
        .global         _Z21optimizedZCurveKernelPfS_jj
        .type           _Z21optimizedZCurveKernelPfS_jj,@function
        .size           _Z21optimizedZCurveKernelPfS_jj,(.L_x_44 - _Z21optimizedZCurveKernelPfS_jj)
        .other          _Z21optimizedZCurveKernelPfS_jj,@"STO_CUDA_ENTRY STV_DEFAULT"
_Z21optimizedZCurveKernelPfS_jj:
.text._Z21optimizedZCurveKernelPfS_jj:
        /* <DEDUP_REMOVED lines=9> */
[----:B------:R-:W0:Y:S01]  /*0090*/  LDC.64 R2, c[0x0][0x380] ;  /* 0x0000e000ff027b82 */ /* 0x000e220000000a00 */
[----:B------:R-:W1:Y:S01]  /*00a0*/  LDCU UR6, c[0x0][0x370] ;  /* 0x00006e00ff0677ac */ /* 0x000e620008000800 */
[----:B------:R-:W2:Y:S06]  /*00b0*/  LDCU.64 UR8, c[0x0][0x358] ;  /* 0x00006b00ff0877ac */ /* 0x000eac0008000a00 */
[----:B------:R-:W3:Y:S01]  /*00c0*/  LDC.64 R4, c[0x0][0x388] ;  /* 0x0000e200ff047b82 */ /* 0x000ee20000000a00 */
[----:B------:R-:W4:Y:S01]  /*00d0*/  LDCU.64 UR10, c[0x0][0x390] ;  /* 0x00007200ff0a77ac */ /* 0x000f220008000a00 */
[----:B------:R-:W-:-:S02]  /*00e0*/  UIADD3 UR4, UPT, UPT, UR4, -0x1, URZ ;  /* 0xffffffff04047890 */ /* 0x000fc4000fffe0ff */
[----:B------:R-:W-:Y:S01]  /*00f0*/  UIADD3 UR5, UPT, UPT, UR5, -0x1, URZ ;  /* 0xffffffff05057890 */ /* 0x000fe2000fffe0ff */
[----:B-1----:R-:W-:-:S11]  /*0100*/  IMAD R6, R6, UR6, RZ ;  /* 0x0000000606067c24 */ /* 0x002fd6000f8e02ff */
.L_x_28:
[--C-:B------:R-:W-:Y:S01]  /*0110*/  SHF.R.U32.HI R0, RZ, 0x1, R7.reuse ;  /* 0x00000001ff007819 */ /* 0x100fe20000011607 */
[----:B------:R-:W-:Y:S03]  /*0120*/  BSSY.RECONVERGENT B0, `(.L_x_16) ;  /* 0x000009b000007945 */ /* 0x000fe60003800200 */
[----:B-1----:R-:W-:Y:S02]  /*0130*/  LOP3.LUT R8, R0, 0x44444444, RZ, 0xc0, !PT ;  /* 0x4444444400087812 */ /* 0x002fe400078ec0ff */
[----:B------:R-:W-:Y:S02]  /*0140*/  LOP3.LUT R0, R7, 0x55555555, RZ, 0xc0, !PT ;  /* 0x5555555507007812 */ /* 0x000fe400078ec0ff */
[----:B------:R-:W-:Y:S02]  /*0150*/  LOP3.LUT R8, R8, 0x22222222, R7, 0xf8, !PT ;  /* 0x2222222208087812 */ /* 0x000fe400078ef807 */
[----:B------:R-:W-:-:S02]  /*0160*/  LEA.HI R0, R0, R0, RZ, 0x1f ;  /* 0x0000000000007211 */ /* 0x000fc400078ff8ff */
[--C-:B------:R-:W-:Y:S02]  /*0170*/  SHF.R.U32.HI R9, RZ, 0x1, R8.reuse ;  /* 0x00000001ff097819 */ /* 0x100fe40000011608 */
[----:B------:R-:W-:Y:S02]  /*0180*/  SHF.R.U32.HI R8, RZ, 0x5, R8 ;  /* 0x00000005ff087819 */ /* 0x000fe40000011608 */
[----:B------:R-:W-:Y:S02]  /*0190*/  LOP3.LUT R0, R0, 0x33333333, RZ, 0xc0, !PT ;  /* 0x3333333300007812 */ /* 0x000fe400078ec0ff */
[----:B------:R-:W-:Y:S02]  /*01a0*/  LOP3.LUT R8, R9, R8, RZ, 0xfc, !PT ;  /* 0x0000000809087212 */ /* 0x000fe400078efcff */
[----:B------:R-:W-:Y:S02]  /*01b0*/  LEA.HI R0, R0, R0, RZ, 0x1e ;  /* 0x0000000000007211 */ /* 0x000fe400078ff0ff */
[----:B------:R-:W-:-:S02]  /*01c0*/  SHF.R.U32.HI R9, RZ, 0x8, R8 ;  /* 0x00000008ff097819 */ /* 0x000fc40000011608 */
[----:B------:R-:W-:Y:S02]  /*01d0*/  LOP3.LUT R0, R0, 0xf0f0f0f, RZ, 0xc0, !PT ;  /* 0x0f0f0f0f00007812 */ /* 0x000fe400078ec0ff */
[----:B------:R-:W-:Y:S02]  /*01e0*/  LOP3.LUT R8, R9, R8, RZ, 0xfc, !PT ;  /* 0x0000000809087212 */ /* 0x000fe400078efcff */
[----:B------:R-:W-:Y:S02]  /*01f0*/  LEA.HI R0, R0, R0, RZ, 0x1c ;  /* 0x0000000000007211 */ /* 0x000fe400078fe0ff */
[----:B------:R-:W-:Y:S02]  /*0200*/  SHF.R.U32.HI R13, RZ, 0x8, R8 ;  /* 0x00000008ff0d7819 */ /* 0x000fe40000011608 */
[----:B------:R-:W-:Y:S02]  /*0210*/  SHF.R.U32.HI R9, RZ, 0x8, R0 ;  /* 0x00000008ff097819 */ /* 0x000fe40000011600 */
[----:B------:R-:W-:-:S02]  /*0220*/  LOP3.LUT R12, R8, 0x3, RZ, 0xc0, !PT ;  /* 0x00000003080c7812 */ /* 0x000fc400078ec0ff */
[----:B------:R-:W-:Y:S02]  /*0230*/  LOP3.LUT R13, R13, 0x300, RZ, 0xc0, !PT ;  /* 0x000003000d0d7812 */ /* 0x000fe400078ec0ff */
[----:B------:R-:W-:Y:S02]  /*0240*/  LOP3.LUT R8, R0, 0xff, RZ, 0xc0, !PT ;  /* 0x000000ff00087812 */ /* 0x000fe400078ec0ff */
[----:B------:R-:W-:Y:S02]  /*0250*/  LOP3.LUT R9, R9, 0xff00, RZ, 0xc0, !PT ;  /* 0x0000ff0009097812 */ /* 0x000fe400078ec0ff */
[----:B------:R-:W-:Y:S02]  /*0260*/  LOP3.LUT R10, R13, R12, RZ, 0xfc, !PT ;  /* 0x0000000c0d0a7212 */ /* 0x000fe400078efcff */
[----:B------:R-:W-:Y:S02]  /*0270*/  LOP3.LUT R14, R9, R8, RZ, 0xfc, !PT ;  /* 0x00000008090e7212 */ /* 0x000fe400078efcff */
[----:B----4-:R-:W-:-:S04]  /*0280*/  ISETP.GE.U32.AND P0, PT, R10, UR11, PT ;  /* 0x0000000b0a007c0c */ /* 0x010fc8000bf06070 */
[----:B------:R-:W-:-:S13]  /*0290*/  ISETP.GE.U32.OR P0, PT, R14, UR10, P0 ;  /* 0x0000000a0e007c0c */ /* 0x000fda0008706470 */
[----:B------:R-:W-:Y:S05]  /*02a0*/  @P0 BRA `(.L_x_17) ;  /* 0x0000000800080947 */ /* 0x000fea0003800000 */
[----:B0-----:R-:W-:-:S05]  /*02b0*/  IMAD.WIDE.U32 R16, R7, 0x4, R2 ;  /* 0x0000000407107825 */ /* 0x001fca00078e0002 */
[----:B--2---:R0:W5:Y:S01]  /*02c0*/  LDG.E R11, desc[UR8][R16.64] ;  /* 0x00000008100b7981 */ /* 0x004162000c1e1900 */
[C---:B------:R-:W-:Y:S01]  /*02d0*/  ISETP.NE.AND P3, PT, R14.reuse, RZ, PT ;  /* 0x000000ff0e00720c */ /* 0x040fe20003f65270 */
[----:B------:R-:W-:Y:S01]  /*02e0*/  IMAD.MOV.U32 R15, RZ, RZ, 0x3e4ccccd ;  /* 0x3e4ccccdff0f7424 */ /* 0x000fe200078e00ff */
[----:B------:R-:W-:Y:S01]  /*02f0*/  BSSY.RECONVERGENT B1, `(.L_x_18) ;  /* 0x000001e000017945 */ /* 0x000fe20003800200 */
[----:B------:R-:W-:Y:S01]  /*0300*/  IMAD.MOV.U32 R0, RZ, RZ, 0x40a00000 ;  /* 0x40a00000ff007424 */ /* 0x000fe200078e00ff */
[----:B------:R-:W-:Y:S02]  /*0310*/  ISETP.GE.U32.AND P0, PT, R14, UR4, PT ;  /* 0x000000040e007c0c */ /* 0x000fe4000bf06070 */
[C---:B------:R-:W-:Y:S01]  /*0320*/  ISETP.NE.AND P1, PT, R10.reuse, RZ, PT ;  /* 0x000000ff0a00720c */ /* 0x040fe20003f25270 */
[----:B------:R-:W-:Y:S01]  /*0330*/  FFMA R0, R15, -R0, 1 ;  /* 0x3f8000000f007423 */ /* 0x000fe20000000800 */
[----:B------:R-:W-:-:S03]  /*0340*/  ISETP.GE.U32.AND P2, PT, R10, UR5, PT ;  /* 0x000000050a007c0c */ /* 0x000fc6000bf46070 */
[----:B------:R-:W-:Y:S02]  /*0350*/  FFMA R0, R0, R15, 0.20000000298023223877 ;  /* 0x3e4ccccd00007423 */ /* 0x000fe4000000000f */
[----:B0-----:R-:W-:Y:S08]  /*0360*/  @!P3 BRA `(.L_x_19) ;  /* 0x000000000058b947 */ /* 0x001ff00003800000 */
[----:B------:R-:W-:Y:S02]  /*0370*/  VIADD R15, R14, 0xffffffff ;  /* 0xffffffff0e0f7836 */ /* 0x000fe40000000000 */
[----:B------:R-:W-:Y:S02]  /*0380*/  IMAD R17, R13, 0x100, R12 ;  /* 0x000001000d117824 */ /* 0x000fe400078e020c */
[----:B------:R-:W-:Y:S02]  /*0390*/  IMAD.SHL.U32 R16, R15, 0x100, RZ ;  /* 0x000001000f107824 */ /* 0x000fe400078e00ff */
[C---:B------:R-:W-:Y:S02]  /*03a0*/  IMAD.SHL.U32 R18, R17.reuse, 0x4, RZ ;  /* 0x0000000411127824 */ /* 0x040fe400078e00ff */
[----:B------:R-:W-:Y:S01]  /*03b0*/  IMAD.SHL.U32 R17, R17, 0x2, RZ ;  /* 0x0000000211117824 */ /* 0x000fe200078e00ff */
[----:B------:R-:W-:-:S04]  /*03c0*/  LOP3.LUT R16, R16, R15, RZ, 0xfc, !PT ;  /* 0x0000000f10107212 */ /* 0x000fc800078efcff */
[----:B------:R-:W-:Y:S01]  /*03d0*/  LOP3.LUT R18, R18, 0xa000a, R17, 0xc8, !PT ;  /* 0x000a000a12127812 */ /* 0x000fe200078ec811 */
[----:B------:R-:W-:-:S05]  /*03e0*/  IMAD.SHL.U32 R15, R16, 0x10, RZ ;  /* 0x00000010100f7824 */ /* 0x000fca00078e00ff */
[----:B------:R-:W-:-:S04]  /*03f0*/  LOP3.LUT R15, R15, 0xff00ff0, RZ, 0xc0, !PT ;  /* 0x0ff00ff00f0f7812 */ /* 0x000fc800078ec0ff */
[----:B------:R-:W-:-:S05]  /*0400*/  LOP3.LUT R15, R15, 0xff00ff, R16, 0xf8, !PT ;  /* 0x00ff00ff0f0f7812 */ /* 0x000fca00078ef810 */
[----:B------:R-:W-:-:S05]  /*0410*/  IMAD.SHL.U32 R16, R15, 0x4, RZ ;  /* 0x000000040f107824 */ /* 0x000fca00078e00ff */
[----:B------:R-:W-:-:S04]  /*0420*/  LOP3.LUT R16, R16, 0x3c3c3c3c, RZ, 0xc0, !PT ;  /* 0x3c3c3c3c10107812 */ /* 0x000fc800078ec0ff */
[----:B------:R-:W-:-:S05]  /*0430*/  LOP3.LUT R16, R16, 0xf0f0f0f, R15, 0xf8, !PT ;  /* 0x0f0f0f0f10107812 */ /* 0x000fca00078ef80f */
[----:B------:R-:W-:-:S05]  /*0440*/  IMAD.SHL.U32 R15, R16, 0x2, RZ ;  /* 0x00000002100f7824 */ /* 0x000fca00078e00ff */
[----:B------:R-:W-:-:S04]  /*0450*/  LOP3.LUT R15, R15, 0x44444444, RZ, 0xc0, !PT ;  /* 0x444444440f0f7812 */ /* 0x000fc800078ec0ff */
[----:B------:R-:W-:-:S04]  /*0460*/  LOP3.LUT R15, R15, 0x11111111, R16, 0xf8, !PT ;  /* 0x111111110f0f7812 */ /* 0x000fc800078ef810 */
[----:B------:R-:W-:-:S04]  /*0470*/  LOP3.LUT R15, R15, R18, RZ, 0xfc, !PT ;  /* 0x000000120f0f7212 */ /* 0x000fc800078efcff */
[----:B------:R-:W-:-:S13]  /*0480*/  ISETP.GE.U32.AND P3, PT, R15, UR7, PT ;  /* 0x000000070f007c0c */ /* 0x000fda000bf66070 */
[----:B------:R-:W-:Y:S05]  /*0490*/  @P3 BRA `(.L_x_19) ;  /* 0x00000000000c3947 */ /* 0x000fea0003800000 */
[----:B------:R-:W-:-:S06]  /*04a0*/  IMAD.WIDE.U32 R16, R15, 0x4, R2 ;  /* 0x000000040f107825 */ /* 0x000fcc00078e0002 */
[----:B------:R-:W2:Y:S02]  /*04b0*/  LDG.E R16, desc[UR8][R16.64] ;  /* 0x0000000810107981 */ /* 0x000ea4000c1e1900 */
[----:B--2--5:R-:W-:-:S07]  /*04c0*/  FADD R11, R11, R16 ;  /* 0x000000100b0b7221 */ /* 0x024fce0000000000 */
.L_x_19:
[----:B------:R-:W-:Y:S05]  /*04d0*/  BSYNC.RECONVERGENT B1 ;  /* 0x0000000000017941 */ /* 0x000fea0003800200 */
.L_x_18:
[----:B------:R-:W-:Y:S04]  /*04e0*/  BSSY.RECONVERGENT B1, `(.L_x_20) ;  /* 0x0000018000017945 */ /* 0x000fe80003800200 */
[----:B------:R-:W-:Y:S05]  /*04f0*/  @P0 BRA `(.L_x_21) ;  /* 0x0000000000580947 */ /* 0x000fea0003800000 */
[----:B------:R-:W-:Y:S02]  /*0500*/  VIADD R14, R14, 0x1 ;  /* 0x000000010e0e7836 */ /* 0x000fe40000000000 */
[----:B------:R-:W-:-:S03]  /*0510*/  IMAD R13, R13, 0x100, R12 ;  /* 0x000001000d0d7824 */ /* 0x000fc600078e020c */
[----:B------:R-:W-:-:S05]  /*0520*/  LOP3.LUT R15, R14, 0xff, RZ, 0xc0, !PT ;  /* 0x000000ff0e0f7812 */ /* 0x000fca00078ec0ff */
[----:B------:R-:W-:-:S04]  /*0530*/  IMAD R15, R14, 0x100, R15 ;  /* 0x000001000e0f7824 */ /* 0x000fc800078e020f */
[----:B------:R-:W-:-:S05]  /*0540*/  IMAD.SHL.U32 R14, R15, 0x10, RZ ;  /* 0x000000100f0e7824 */ /* 0x000fca00078e00ff */
[----:B------:R-:W-:-:S04]  /*0550*/  LOP3.LUT R14, R14, 0xff00ff0, RZ, 0xc0, !PT ;  /* 0x0ff00ff00e0e7812 */ /* 0x000fc800078ec0ff */
[----:B------:R-:W-:-:S05]  /*0560*/  LOP3.LUT R14, R14, 0xff00ff, R15, 0xf8, !PT ;  /* 0x00ff00ff0e0e7812 */ /* 0x000fca00078ef80f */
[----:B------:R-:W-:-:S05]  /*0570*/  IMAD.SHL.U32 R15, R14, 0x4, RZ ;  /* 0x000000040e0f7824 */ /* 0x000fca00078e00ff */
[----:B------:R-:W-:-:S04]  /*0580*/  LOP3.LUT R15, R15, 0x3c3c3c3c, RZ, 0xc0, !PT ;  /* 0x3c3c3c3c0f0f7812 */ /* 0x000fc800078ec0ff */
[----:B------:R-:W-:Y:S01]  /*0590*/  LOP3.LUT R15, R15, 0xf0f0f0f, R14, 0xf8, !PT ;  /* 0x0f0f0f0f0f0f7812 */ /* 0x000fe200078ef80e */
[C---:B------:R-:W-:Y:S02]  /*05a0*/  IMAD.SHL.U32 R14, R13.reuse, 0x4, RZ ;  /* 0x000000040d0e7824 */ /* 0x040fe400078e00ff */
[----:B------:R-:W-:Y:S02]  /*05b0*/  IMAD.SHL.U32 R13, R13, 0x2, RZ ;  /* 0x000000020d0d7824 */ /* 0x000fe400078e00ff */
[----:B------:R-:W-:-:S03]  /*05c0*/  IMAD.SHL.U32 R12, R15, 0x2, RZ ;  /* 0x000000020f0c7824 */ /* 0x000fc600078e00ff */
[----:B------:R-:W-:Y:S02]  /*05d0*/  LOP3.LUT R13, R14, 0xa000a, R13, 0xc8, !PT ;  /* 0x000a000a0e0d7812 */ /* 0x000fe400078ec80d */
        /* <DEDUP_REMOVED lines=8> */
.L_x_21:
[----:B------:R-:W-:Y:S05]  /*0660*/  BSYNC.RECONVERGENT B1 ;  /* 0x0000000000017941 */ /* 0x000fea0003800200 */
.L_x_20:
[----:B------:R-:W-:Y:S04]  /*0670*/  BSSY.RECONVERGENT B1, `(.L_x_22) ;  /* 0x000001e000017945 */ /* 0x000fe80003800200 */
[----:B------:R-:W-:Y:S05]  /*0680*/  @!P1 BRA `(.L_x_23) ;  /* 0x0000000000709947 */ /* 0x000fea0003800000 */
[----:B------:R-:W-:-:S04]  /*0690*/  VIADD R12, R10, 0xffffffff ;  /* 0xffffffff0a0c7836 */ /* 0x000fc80000000000 */
[----:B------:R-:W-:-:S05]  /*06a0*/  IMAD.SHL.U32 R13, R12, 0x100, RZ ;  /* 0x000001000c0d7824 */ /* 0x000fca00078e00ff */
[----:B------:R-:W-:Y:S01]  /*06b0*/  LOP3.LUT R14, R13, R12, RZ, 0xfc, !PT ;  /* 0x0000000c0d0e7212 */ /* 0x000fe200078efcff */
[----:B------:R-:W-:-:S04]  /*06c0*/  IMAD R12, R9, 0x100, R8 ;  /* 0x00000100090c7824 */ /* 0x000fc800078e0208 */
[----:B------:R-:W-:Y:S02]  /*06d0*/  IMAD.SHL.U32 R15, R14, 0x10, RZ ;  /* 0x000000100e0f7824 */ /* 0x000fe400078e00ff */
[----:B------:R-:W-:-:S03]  /*06e0*/  IMAD.SHL.U32 R13, R12, 0x10, RZ ;  /* 0x000000100c0d7824 */ /* 0x000fc600078e00ff */
[----:B------:R-:W-:Y:S02]  /*06f0*/  LOP3.LUT R15, R15, 0xff00ff0, RZ, 0xc0, !PT ;  /* 0x0ff00ff00f0f7812 */ /* 0x000fe400078ec0ff */
[----:B------:R-:W-:Y:S02]  /*0700*/  LOP3.LUT R13, R13, R12, RZ, 0xfc, !PT ;  /* 0x0000000c0d0d7212 */ /* 0x000fe400078efcff */
[----:B------:R-:W-:-:S03]  /*0710*/  LOP3.LUT R15, R15, 0xff00ff, R14, 0xf8, !PT ;  /* 0x00ff00ff0f0f7812 */ /* 0x000fc600078ef80e */
[----:B------:R-:W-:Y:S02]  /*0720*/  IMAD.SHL.U32 R12, R13, 0x4, RZ ;  /* 0x000000040d0c7824 */ /* 0x000fe400078e00ff */
[----:B------:R-:W-:-:S03]  /*0730*/  IMAD.SHL.U32 R14, R15, 0x4, RZ ;  /* 0x000000040f0e7824 */ /* 0x000fc600078e00ff */
[----:B------:R-:W-:Y:S02]  /*0740*/  LOP3.LUT R12, R12, 0x3c3c3c3c, RZ, 0xc0, !PT ;  /* 0x3c3c3c3c0c0c7812 */ /* 0x000fe400078ec0ff */
[----:B------:R-:W-:Y:S02]  /*0750*/  LOP3.LUT R14, R14, 0x3c3c3c3c, RZ, 0xc0, !PT ;  /* 0x3c3c3c3c0e0e7812 */ /* 0x000fe400078ec0ff */
[----:B------:R-:W-:Y:S02]  /*0760*/  LOP3.LUT R12, R12, 0xf0f0f0f, R13, 0xf8, !PT ;  /* 0x0f0f0f0f0c0c7812 */ /* 0x000fe400078ef80d */
[----:B------:R-:W-:-:S03]  /*0770*/  LOP3.LUT R14, R14, 0xf0f0f0f, R15, 0xf8, !PT ;  /* 0x0f0f0f0f0e0e7812 */ /* 0x000fc600078ef80f */
[----:B------:R-:W-:Y:S02]  /*0780*/  IMAD.SHL.U32 R13, R12, 0x2, RZ ;  /* 0x000000020c0d7824 */ /* 0x000fe400078e00ff */
[C---:B------:R-:W-:Y:S02]  /*0790*/  IMAD.SHL.U32 R15, R14.reuse, 0x4, RZ ;  /* 0x000000040e0f7824 */ /* 0x040fe400078e00ff */
[----:B------:R-:W-:Y:S01]  /*07a0*/  IMAD.SHL.U32 R14, R14, 0x2, RZ ;  /* 0x000000020e0e7824 */ /* 0x000fe200078e00ff */
[----:B------:R-:W-:Y:S02]  /*07b0*/  LOP3.LUT R13, R13, 0x44444444, RZ, 0xc0, !PT ;  /* 0x444444440d0d7812 */ /* 0x000fe400078ec0ff */
[----:B------:R-:W-:Y:S02]  /*07c0*/  LOP3.LUT R15, R15, 0x8888888, RZ, 0xc0, !PT ;  /* 0x088888880f0f7812 */ /* 0x000fe400078ec0ff */
[----:B------:R-:W-:Y:S02]  /*07d0*/  LOP3.LUT R13, R13, 0x11111111, R12, 0xf8, !PT ;  /* 0x111111110d0d7812 */ /* 0x000fe400078ef80c */
[----:B------:R-:W-:-:S04]  /*07e0*/  LOP3.LUT R14, R15, 0x22222222, R14, 0xf8, !PT ;  /* 0x222222220f0e7812 */ /* 0x000fc800078ef80e */
[----:B------:R-:W-:-:S04]  /*07f0*/  LOP3.LUT R13, R14, R13, RZ, 0xfc, !PT ;  /* 0x0000000d0e0d7212 */ /* 0x000fc800078efcff */
[----:B------:R-:W-:-:S13]  /*0800*/  ISETP.GE.U32.AND P0, PT, R13, UR7, PT ;  /* 0x000000070d007c0c */ /* 0x000fda000bf06070 */
[----:B------:R-:W-:Y:S05]  /*0810*/  @P0 BRA `(.L_x_23) ;  /* 0x00000000000c0947 */ /* 0x000fea0003800000 */
[----:B------:R-:W-:-:S06]  /*0820*/  IMAD.WIDE.U32 R12, R13, 0x4, R2 ;  /* 0x000000040d0c7825 */ /* 0x000fcc00078e0002 */
[----:B------:R-:W2:Y:S02]  /*0830*/  LDG.E R12, desc[UR8][R12.64] ;  /* 0x000000080c0c7981 */ /* 0x000ea4000c1e1900 */
[----:B--2--5:R-:W-:-:S07]  /*0840*/  FADD R11, R11, R12 ;  /* 0x0000000c0b0b7221 */ /* 0x024fce0000000000 */
.L_x_23:
[----:B------:R-:W-:Y:S05]  /*0850*/  BSYNC.RECONVERGENT B1 ;  /* 0x0000000000017941 */ /* 0x000fea0003800200 */
.L_x_22:
[----:B------:R-:W-:Y:S04]  /*0860*/  BSSY.RECONVERGENT B1, `(.L_x_24) ;  /* 0x0000019000017945 */ /* 0x000fe80003800200 */
[----:B------:R-:W-:Y:S05]  /*0870*/  @P2 BRA `(.L_x_25) ;  /* 0x00000000005c2947 */ /* 0x000fea0003800000 */
[----:B------:R-:W-:Y:S02]  /*0880*/  IMAD R8, R9, 0x100, R8 ;  /* 0x0000010009087824 */ /* 0x000fe400078e0208 */
[----:B------:R-:W-:Y:S02]  /*0890*/  VIADD R10, R10, 0x1 ;  /* 0x000000010a0a7836 */ /* 0x000fe40000000000 */
[----:B------:R-:W-:-:S05]  /*08a0*/  IMAD.SHL.U32 R9, R8, 0x10, RZ ;  /* 0x0000001008097824 */ /* 0x000fca00078e00ff */
[----:B------:R-:W-:Y:S01]  /*08b0*/  LOP3.LUT R12, R9, R8, RZ, 0xfc, !PT ;  /* 0x00000008090c7212 */ /* 0x000fe200078efcff */
[----:B------:R-:W-:-:S04]  /*08c0*/  IMAD.SHL.U32 R9, R10, 0x100, RZ ;  /* 0x000001000a097824 */ /* 0x000fc800078e00ff */
[----:B------:R-:W-:Y:S01]  /*08d0*/  IMAD.SHL.U32 R8, R12, 0x4, RZ ;  /* 0x000000040c087824 */ /* 0x000fe200078e00ff */
[----:B------:R-:W-:-:S04]  /*08e0*/  LOP3.LUT R9, R9, R10, RZ, 0xfc, !PT ;  /* 0x0000000a09097212 */ /* 0x000fc800078efcff */
[----:B------:R-:W-:Y:S01]  /*08f0*/  LOP3.LUT R13, R8, 0x3c3c3c3c, RZ, 0xc0, !PT ;  /* 0x3c3c3c3c080d7812 */ /* 0x000fe200078ec0ff */
[----:B------:R-:W-:-:S03]  /*0900*/  IMAD.SHL.U32 R8, R9, 0x4, RZ ;  /* 0x0000000409087824 */ /* 0x000fc600078e00ff */
[----:B------:R-:W-:Y:S02]  /*0910*/  LOP3.LUT R12, R13, 0xf0f0f0f, R12, 0xf8, !PT ;  /* 0x0f0f0f0f0d0c7812 */ /* 0x000fe400078ef80c */
[C---:B------:R-:W-:Y:S02]  /*0920*/  LOP3.LUT R10, R8.reuse, 0x10, RZ, 0xc0, !PT ;  /* 0x00000010080a7812 */ /* 0x040fe400078ec0ff */
[----:B------:R-:W-:Y:S01]  /*0930*/  LOP3.LUT R13, R8, 0x80008, RZ, 0xc0, !PT ;  /* 0x00080008080d7812 */ /* 0x000fe200078ec0ff */
[----:B------:R-:W-:Y:S01]  /*0940*/  IMAD.SHL.U32 R14, R12, 0x2, RZ ;  /* 0x000000020c0e7824 */ /* 0x000fe200078e00ff */
[----:B------:R-:W-:-:S04]  /*0950*/  LOP3.LUT R10, R10, 0x10001, R9, 0xf8, !PT ;  /* 0x000100010a0a7812 */ /* 0x000fc800078ef809 */
[----:B------:R-:W-:Y:S01]  /*0960*/  LOP3.LUT R9, R14, 0x44444444, RZ, 0xc0, !PT ;  /* 0x444444440e097812 */ /* 0x000fe200078ec0ff */
[----:B------:R-:W-:-:S03]  /*0970*/  IMAD R10, R10, 0x2, R13 ;  /* 0x000000020a0a7824 */ /* 0x000fc600078e020d */
[----:B------:R-:W-:-:S05]  /*0980*/  LOP3.LUT R9, R9, 0x11111111, R12, 0xf8, !PT ;  /* 0x1111111109097812 */ /* 0x000fca00078ef80c */
[----:B------:R-:W-:-:S05]  /*0990*/  IMAD.IADD R9, R9, 0x1, R10 ;  /* 0x0000000109097824 */ /* 0x000fca00078e020a */
[----:B------:R-:W-:-:S13]  /*09a0*/  ISETP.GE.U32.AND P0, PT, R9, UR7, PT ;  /* 0x0000000709007c0c */ /* 0x000fda000bf06070 */
[----:B------:R-:W-:Y:S05]  /*09b0*/  @P0 BRA `(.L_x_25) ;  /* 0x00000000000c0947 */ /* 0x000fea0003800000 */
[----:B------:R-:W-:-:S06]  /*09c0*/  IMAD.WIDE.U32 R8, R9, 0x4, R2 ;  /* 0x0000000409087825 */ /* 0x000fcc00078e0002 */
[----:B------:R-:W2:Y:S02]  /*09d0*/  LDG.E R8, desc[UR8][R8.64] ;  /* 0x0000000808087981 */ /* 0x000ea4000c1e1900 */
[----:B--2--5:R-:W-:-:S07]  /*09e0*/  FADD R11, R11, R8 ;  /* 0x000000080b0b7221 */ /* 0x024fce0000000000 */
.L_x_25:
[----:B------:R-:W-:Y:S05]  /*09f0*/  BSYNC.RECONVERGENT B1 ;  /* 0x0000000000017941 */ /* 0x000fea0003800200 */
.L_x_24:
[----:B-----5:R-:W0:Y:S01]  /*0a00*/  FCHK P0, R11, 5 ;  /* 0x40a000000b007902 */ /* 0x020e220000000000 */
[----:B------:R-:W-:Y:S01]  /*0a10*/  FFMA R8, R0, R11, RZ ;  /* 0x0000000b00087223 */ /* 0x000fe200000000ff */
[----:B------:R-:W-:Y:S03]  /*0a20*/  BSSY.RECONVERGENT B2, `(.L_x_26) ;  /* 0x0000008000027945 */ /* 0x000fe60003800200 */
[----:B------:R-:W-:-:S04]  /*0a30*/  FFMA R9, R8, -5, R11 ;  /* 0xc0a0000008097823 */ /* 0x000fc8000000000b */
[----:B------:R-:W-:Y:S01]  /*0a40*/  FFMA R13, R0, R9, R8 ;  /* 0x00000009000d7223 */ /* 0x000fe20000000008 */
[----:B0-----:R-:W-:Y:S06]  /*0a50*/  @!P0 BRA `(.L_x_27) ;  /* 0x0000000000108947 */ /* 0x001fec0003800000 */
[----:B------:R-:W-:Y:S01]  /*0a60*/  IMAD.MOV.U32 R0, RZ, RZ, R11 ;  /* 0x000000ffff007224 */ /* 0x000fe200078e000b */
[----:B------:R-:W-:-:S07]  /*0a70*/  MOV R8, 0xa90 ;  /* 0x00000a9000087802 */ /* 0x000fce0000000f00 */
[----:B---3--:R-:W-:Y:S05]  /*0a80*/  CALL.REL.NOINC `($__internal_1_$__cuda_sm3x_div_rn_noftz_f32_slowpath) ;  /* 0x0000000000247944 */ /* 0x008fea0003c00000 */
[----:B------:R-:W-:-:S07]  /*0a90*/  IMAD.MOV.U32 R13, RZ, RZ, R0 ;  /* 0x000000ffff0d7224 */ /* 0x000fce00078e0000 */
.L_x_27:
[----:B------:R-:W-:Y:S05]  /*0aa0*/  BSYNC.RECONVERGENT B2 ;  /* 0x0000000000027941 */ /* 0x000fea0003800200 */
.L_x_26:
[----:B---3--:R-:W-:-:S05]  /*0ab0*/  IMAD.WIDE.U32 R8, R7, 0x4, R4 ;  /* 0x0000000407087825 */ /* 0x008fca00078e0004 */
[----:B------:R1:W-:Y:S02]  /*0ac0*/  STG.E desc[UR8][R8.64], R13 ;  /* 0x0000000d08007986 */ /* 0x0003e4000c101908 */
.L_x_17:
[----:B--2---:R-:W-:Y:S05]  /*0ad0*/  BSYNC.RECONVERGENT B0 ;  /* 0x0000000000007941 */ /* 0x004fea0003800200 */
.L_x_16:
[----:B------:R-:W-:-:S05]  /*0ae0*/  IMAD.IADD R7, R6, 0x1, R7 ;  /* 0x0000000106077824 */ /* 0x000fca00078e0207 */
[----:B------:R-:W-:-:S13]  /*0af0*/  ISETP.GE.U32.AND P0, PT, R7, UR7, PT ;  /* 0x0000000707007c0c */ /* 0x000fda000bf06070 */
[----:B------:R-:W-:Y:S05]  /*0b00*/  @!P0 BRA `(.L_x_28) ;  /* 0xfffffff400808947 */ /* 0x000fea000383ffff */
[----:B------:R-:W-:Y:S05]  /*0b10*/  EXIT ;  /* 0x000000000000794d */ /* 0x000fea0003800000 */
        .weak           $__internal_1_$__cuda_sm3x_div_rn_noftz_f32_slowpath
        .type           $__internal_1_$__cuda_sm3x_div_rn_noftz_f32_slowpath,@function
        .size           $__internal_1_$__cuda_sm3x_div_rn_noftz_f32_slowpath,(.L_x_44 - $__internal_1_$__cuda_sm3x_div_rn_noftz_f32_slowpath)
$__internal_1_$__cuda_sm3x_div_rn_noftz_f32_slowpath:
        /* <DEDUP_REMOVED lines=27> */
.L_x_31:
[----:B------:R-:W-:Y:S05]  /*0cd0*/  BSYNC.RELIABLE B3 ;  /* 0x0000000000037941 */ /* 0x000fea0003800100 */
.L_x_30:
        /* <DEDUP_REMOVED lines=28> */
[CCC-:B------:R-:W-:Y:S01]  /*0ea0*/  FFMA.RZ R9, R11.reuse, R13.reuse, R14.reuse ;  /* 0x0000000d0b097223 */ /* 0x1c0fe2000000c00e */
[-CC-:B------:R-:W-:Y:S01]  /*0eb0*/  FFMA.RM R10, R11, R13.reuse, R14.reuse ;  /* 0x0000000d0b0a7223 */ /* 0x180fe2000000400e */
[C---:B------:R-:W-:Y:S02]  /*0ec0*/  ISETP.NE.AND P2, PT, R15.reuse, RZ, PT ;  /* 0x000000ff0f00720c */ /* 0x040fe40003f45270 */
[----:B------:R-:W-:Y:S02]  /*0ed0*/  ISETP.NE.AND P1, PT, R15, RZ, PT ;  /* 0x000000ff0f00720c */ /* 0x000fe40003f25270 */
[----:B------:R-:W-:Y:S01]  /*0ee0*/  LOP3.LUT R12, R9, 0x7fffff, RZ, 0xc0, !PT ;  /* 0x007fffff090c7812 */ /* 0x000fe200078ec0ff */
[----:B------:R-:W-:Y:S01]  /*0ef0*/  FFMA.RP R9, R11, R13, R14 ;  /* 0x0000000d0b097223 */ /* 0x000fe2000000800e */
[----:B------:R-:W-:Y:S02]  /*0f00*/  VIADD R11, R15, 0x20 ;  /* 0x000000200f0b7836 */ /* 0x000fe40000000000 */
[----:B------:R-:W-:Y:S01]  /*0f10*/  LOP3.LUT R12, R12, 0x800000, RZ, 0xfc, !PT ;  /* 0x008000000c0c7812 */ /* 0x000fe200078efcff */
[----:B------:R-:W-:Y:S01]  /*0f20*/  IMAD.MOV R13, RZ, RZ, -R15 ;  /* 0x000000ffff0d7224 */ /* 0x000fe200078e0a0f */
[----:B------:R-:W-:-:S02]  /*0f30*/  FSETP.NEU.FTZ.AND P0, PT, R9, R10, PT ;  /* 0x0000000a0900720b */ /* 0x000fc40003f1d000 */
[----:B------:R-:W-:Y:S02]  /*0f40*/  SHF.L.U32 R11, R12, R11, RZ ;  /* 0x0000000b0c0b7219 */ /* 0x000fe400000006ff */
[----:B------:R-:W-:Y:S02]  /*0f50*/  SEL R9, R13, RZ, P2 ;  /* 0x000000ff0d097207 */ /* 0x000fe40001000000 */
[----:B------:R-:W-:Y:S02]  /*0f60*/  ISETP.NE.AND P1, PT, R11, RZ, P1 ;  /* 0x000000ff0b00720c */ /* 0x000fe40000f25270 */
[----:B------:R-:W-:Y:S02]  /*0f70*/  SHF.R.U32.HI R9, RZ, R9, R12 ;  /* 0x00000009ff097219 */ /* 0x000fe4000001160c */
[----:B------:R-:W-:Y:S02]  /*0f80*/  PLOP3.LUT P0, PT, P0, P1, PT, 0xf8, 0x8f ;  /* 0x00000000008f781c */ /* 0x000fe40000703f70 */
[----:B------:R-:W-:-:S02]  /*0f90*/  SHF.R.U32.HI R11, RZ, 0x1, R9 ;  /* 0x00000001ff0b7819 */ /* 0x000fc40000011609 */
[----:B------:R-:W-:-:S04]  /*0fa0*/  SEL R10, RZ, 0x1, !P0 ;  /* 0x00000001ff0a7807 */ /* 0x000fc80004000000 */
[----:B------:R-:W-:-:S04]  /*0fb0*/  LOP3.LUT R10, R10, 0x1, R11, 0xf8, !PT ;  /* 0x000000010a0a7812 */ /* 0x000fc800078ef80b */
[----:B------:R-:W-:-:S05]  /*0fc0*/  LOP3.LUT R10, R10, R9, RZ, 0xc0, !PT ;  /* 0x000000090a0a7212 */ /* 0x000fca00078ec0ff */
[----:B------:R-:W-:-:S05]  /*0fd0*/  IMAD.IADD R11, R11, 0x1, R10 ;  /* 0x000000010b0b7824 */ /* 0x000fca00078e020a */
[----:B------:R-:W-:Y:S01]  /*0fe0*/  LOP3.LUT R0, R11, R0, RZ, 0xfc, !PT ;  /* 0x000000000b007212 */ /* 0x000fe200078efcff */
[----:B------:R-:W-:Y:S06]  /*0ff0*/  BRA `(.L_x_39) ;  /* 0x0000000000107947 */ /* 0x000fec0003800000 */
.L_x_38:
[----:B------:R-:W-:-:S04]  /*1000*/  LOP3.LUT R0, R0, 0x80000000, RZ, 0xc0, !PT ;  /* 0x8000000000007812 */ /* 0x000fc800078ec0ff */
[----:B------:R-:W-:Y:S01]  /*1010*/  LOP3.LUT R0, R0, 0x7f800000, RZ, 0xfc, !PT ;  /* 0x7f80000000007812 */ /* 0x000fe200078efcff */
[----:B------:R-:W-:Y:S06]  /*1020*/  BRA `(.L_x_39) ;  /* 0x0000000000047947 */ /* 0x000fec0003800000 */
.L_x_37:
[----:B------:R-:W-:-:S07]  /*1030*/  IMAD R0, R9, 0x800000, R0 ;  /* 0x0080000009007824 */ /* 0x000fce00078e0200 */
.L_x_39:
[----:B------:R-:W-:Y:S05]  /*1040*/  BSYNC.RECONVERGENT B3 ;  /* 0x0000000000037941 */ /* 0x000fea0003800200 */
.L_x_36:
[----:B------:R-:W-:Y:S05]  /*1050*/  BRA `(.L_x_40) ;  /* 0x0000000000207947 */ /* 0x000fea0003800000 */
.L_x_35:
[----:B------:R-:W-:-:S04]  /*1060*/  LOP3.LUT R0, R9, 0x80000000, R0, 0x48, !PT ;  /* 0x8000000009007812 */ /* 0x000fc800078e4800 */
[----:B------:R-:W-:Y:S01]  /*1070*/  LOP3.LUT R0, R0, 0x7f800000, RZ, 0xfc, !PT ;  /* 0x7f80000000007812 */ /* 0x000fe200078efcff */
[----:B------:R-:W-:Y:S06]  /*1080*/  BRA `(.L_x_40) ;  /* 0x0000000000147947 */ /* 0x000fec0003800000 */
.L_x_34:
[----:B------:R-:W-:Y:S01]  /*1090*/  LOP3.LUT R0, R9, 0x80000000, R0, 0x48, !PT ;  /* 0x8000000009007812 */ /* 0x000fe200078e4800 */
[----:B------:R-:W-:Y:S06]  /*10a0*/  BRA `(.L_x_40) ;  /* 0x00000000000c7947 */ /* 0x000fec0003800000 */
.L_x_33:
[----:B------:R-:W0:Y:S01]  /*10b0*/  MUFU.RSQ R0, -QNAN ;  /* 0xffc0000000007908 */ /* 0x000e220000001400 */
[----:B------:R-:W-:Y:S05]  /*10c0*/  BRA `(.L_x_40) ;  /* 0x0000000000047947 */ /* 0x000fea0003800000 */
.L_x_32:
[----:B------:R-:W-:-:S07]  /*10d0*/  FADD.FTZ R0, R0, 5 ;  /* 0x40a0000000007421 */ /* 0x000fce0000010000 */
.L_x_40:
[----:B------:R-:W-:Y:S05]  /*10e0*/  BSYNC.RECONVERGENT B1 ;  /* 0x0000000000017941 */ /* 0x000fea0003800200 */
.L_x_29:
[----:B------:R-:W-:-:S04]  /*10f0*/  IMAD.MOV.U32 R9, RZ, RZ, 0x0 ;  /* 0x00000000ff097424 */ /* 0x000fc800078e00ff */
[----:B0-----:R-:W-:Y:S05]  /*1100*/  RET.REL.NODEC R8 `(_Z21optimizedZCurveKernelPfS_jj) ;  /* 0xffffffec08bc7950 */ /* 0x001fea0003c3ffff */
.L_x_41:
        /* <DEDUP_REMOVED lines=15> */
.L_x_44:


//--------------------- .text._Z16zCurveProcessingPfS_jj --------------------------
	.section	.text._Z16zCurveProcessingPfS_jj,"ax",@progbits
	.align	128
        .global         _Z16zCurveProcessingPfS_jj
        .type           _Z16zCurveProcessingPfS_jj,@function
        .size           _Z16zCurveProcessingPfS_jj,(.L_x_47 - _Z16zCurveProcessingPfS_jj)
        .other          _Z16zCurveProcessingPfS_jj,@"STO_CUDA_ENTRY STV_DEFAULT"
_Z16zCurveProcessingPfS_jj:
.text._Z16zCurveProcessingPfS_jj:
[----:B------:R-:W-:Y:S01]  /*0000*/  LDC R1, c[0x0][0x37c] ;  /* 0x0000df00ff017b82 */ /* 0x000fe20000000800 */
[----:B------:R-:W0:Y:S07]  /*0010*/  S2R R0, SR_TID.X ;  /* 0x0000000000007919 */ /* 0x000e2e0000002100 */
[----:B------:R-:W0:Y:S01]  /*0020*/  S2UR UR4, SR_CTAID.X ;  /* 0x00000000000479c3 */ /* 0x000e220000002500 */
[----:B------:R-:W1:Y:S07]  /*0030*/  LDCU.64 UR6, c[0x0][0x390] ;  /* 0x00007200ff0677ac */ /* 0x000e6e0008000a00 */
[----:B------:R-:W0:Y:S02]  /*0040*/  LDC R7, c[0x0][0x360] ;  /* 0x0000d800ff077b82 */ /* 0x000e240000000800 */
[----:B0-----:R-:W-:-:S05]  /*0050*/  IMAD R7, R7, UR4, R0 ;  /* 0x0000000407077c24 */ /* 0x001fca000f8e0200 */
[----:B------:R-:W-:-:S04]  /*0060*/  SHF.R.U32.HI R0, RZ, 0x1, R7 ;  /* 0x00000001ff007819 */ /* 0x000fc80000011607 */
[----:B------:R-:W-:Y:S02]  /*0070*/  LOP3.LUT R2, R0, 0x44444444, RZ, 0xc0, !PT ;  /* 0x4444444400027812 */ /* 0x000fe400078ec0ff */
[----:B------:R-:W-:Y:S02]  /*0080*/  LOP3.LUT R0, R7, 0x55555555, RZ, 0xc0, !PT ;  /* 0x5555555507007812 */ /* 0x000fe400078ec0ff */
[----:B------:R-:W-:Y:S02]  /*0090*/  LOP3.LUT R2, R2, 0x22222222, R7, 0xf8, !PT ;  /* 0x2222222202027812 */ /* 0x000fe400078ef807 */
[----:B------:R-:W-:Y:S02]  /*00a0*/  LEA.HI R0, R0, R0, RZ, 0x1f ;  /* 0x0000000000007211 */ /* 0x000fe400078ff8ff */
[--C-:B------:R-:W-:Y:S02]  /*00b0*/  SHF.R.U32.HI R3, RZ, 0x1, R2.reuse ;  /* 0x00000001ff037819 */ /* 0x100fe40000011602 */
[----:B------:R-:W-:-:S02]  /*00c0*/  SHF.R.U32.HI R2, RZ, 0x5, R2 ;  /* 0x00000005ff027819 */ /* 0x000fc40000011602 */
[----:B------:R-:W-:Y:S02]  /*00d0*/  LOP3.LUT R0, R0, 0x33333333, RZ, 0xc0, !PT ;  /* 0x3333333300007812 */ /* 0x000fe400078ec0ff */
[----:B------:R-:W-:Y:S02]  /*00e0*/  LOP3.LUT R2, R3, R2, RZ, 0xfc, !PT ;  /* 0x0000000203027212 */ /* 0x000fe400078efcff */
[----:B------:R-:W-:Y:S02]  /*00f0*/  LEA.HI R0, R0, R0, RZ, 0x1e ;  /* 0x0000000000007211 */ /* 0x000fe400078ff0ff */
[----:B------:R-:W-:Y:S02]  /*0100*/  SHF.R.U32.HI R3, RZ, 0x8, R2 ;  /* 0x00000008ff037819 */ /* 0x000fe40000011602 */
[----:B------:R-:W-:Y:S02]  /*0110*/  LOP3.LUT R0, R0, 0xf0f0f0f, RZ, 0xc0, !PT ;  /* 0x0f0f0f0f00007812 */ /* 0x000fe400078ec0ff */
[----:B------:R-:W-:-:S02]  /*0120*/  LOP3.LUT R4, R3, R2, RZ, 0xfc, !PT ;  /* 0x0000000203047212 */ /* 0x000fc400078efcff */
[----:B------:R-:W-:Y:S02]  /*0130*/  LEA.HI R0, R0, R0, RZ, 0x1c ;  /* 0x0000000000007211 */ /* 0x000fe400078fe0ff */
[----:B------:R-:W-:Y:S02]  /*0140*/  SHF.R.U32.HI R3, RZ, 0x8, R4 ;  /* 0x00000008ff037819 */ /* 0x000fe40000011604 */
[----:B------:R-:W-:Y:S02]  /*0150*/  SHF.R.U32.HI R2, RZ, 0x8, R0 ;  /* 0x00000008ff027819 */ /* 0x000fe40000011600 */
[----:B------:R-:W-:Y:S02]  /*0160*/  LOP3.LUT R5, R3, 0x300, RZ, 0xc0, !PT ;  /* 0x0000030003057812 */ /* 0x000fe400078ec0ff */
[----:B------:R-:W-:Y:S02]  /*0170*/  LOP3.LUT R3, R2, 0xff00, RZ, 0xc0, !PT ;  /* 0x0000ff0002037812 */ /* 0x000fe400078ec0ff */
[----:B------:R-:W-:-:S02]  /*0180*/  LOP3.LUT R5, R5, 0x3, R4, 0xf8, !PT ;  /* 0x0000000305057812 */ /* 0x000fc400078ef804 */
[----:B------:R-:W-:Y:S02]  /*0190*/  LOP3.LUT R0, R3, 0xff, R0, 0xf8, !PT ;  /* 0x000000ff03007812 */ /* 0x000fe400078ef800 */
[----:B-1----:R-:W-:-:S04]  /*01a0*/  ISETP.GE.U32.AND P0, PT, R5, UR7, PT ;  /* 0x0000000705007c0c */ /* 0x002fc8000bf06070 */
[----:B------:R-:W-:-:S13]  /*01b0*/  ISETP.GE.U32.OR P0, PT, R0, UR6, P0 ;  /* 0x0000000600007c0c */ /* 0x000fda0008706470 */
[----:B------:R-:W-:Y:S05]  /*01c0*/  @P0 EXIT ;  /* 0x000000000000094d */ /* 0x000fea0003800000 */
[----:B------:R-:W0:Y:S01]  /*01d0*/  LDC.64 R2, c[0x0][0x380] ;  /* 0x0000e000ff027b82 */ /* 0x000e220000000a00 */
[----:B------:R-:W1:Y:S01]  /*01e0*/  LDCU.64 UR4, c[0x0][0x358] ;  /* 0x00006b00ff0477ac */ /* 0x000e620008000a00 */
[----:B------:R-:W-:-:S04]  /*01f0*/  IMAD R5, R5, UR6, R0 ;  /* 0x0000000605057c24 */ /* 0x000fc8000f8e0200 */
[----:B0-----:R-:W-:Y:S02]  /*0200*/  IMAD.WIDE.U32 R2, R5, 0x4, R2 ;  /* 0x0000000405027825 */ /* 0x001fe400078e0002 */
[----:B------:R-:W0:Y:S04]  /*0210*/  LDC.64 R4, c[0x0][0x388] ;  /* 0x0000e200ff047b82 */ /* 0x000e280000000a00 */
[----:B-1----:R-:W2:Y:S01]  /*0220*/  LDG.E R2, desc[UR4][R2.64] ;  /* 0x0000000402027981 */ /* 0x002ea2000c1e1900 */
[----:B0-----:R-:W-:-:S04]  /*0230*/  IMAD.WIDE.U32 R4, R7, 0x4, R4 ;  /* 0x0000000407047825 */ /* 0x001fc800078e0004 */
[----:B--2---:R-:W-:-:S05]  /*0240*/  FADD R7, R2, R2 ;  /* 0x0000000202077221 */ /* 0x004fca0000000000 */
[----:B------:R-:W-:Y:S01]  /*0250*/  STG.E desc[UR4][R4.64], R7 ;  /* 0x0000000704007986 */ /* 0x000fe2000c101904 */
[----:B------:R-:W-:Y:S05]  /*0260*/  EXIT ;  /* 0x000000000000794d */ /* 0x000fea0003800000 */
.L_x_42:
        /* <DEDUP_REMOVED lines=9> */
.L_x_47:


//--------------------- .nv.shared.reserved.0     --------------------------
	.section	.nv.shared.reserved.0,"aw",@nobits
	.weak		__nv_reservedSMEM_offset_0_alias
	.size		__nv_reservedSMEM_offset_0_alias, 0, 64
	.other		__nv_reservedSMEM_offset_0_alias,@"STO_CUDA_RESERVED_SHARED STV_DEFAULT"
__nv_reservedSMEM_offset_0_alias:
	.zero		0
	.zero		64


//--------------------- .nv.constant0._Z17zCurveConvolutionPfS_jj --------------------------
	.section	.nv.constant0._Z17zCurveConvolutionPfS_jj,"a",@progbits
	.sectionflags	@""
	.align	4
.nv.constant0._Z17zCurveConvolutionPfS_jj:
	.zero		920


//--------------------- .nv.constant0._Z21optimizedZCurveKernelPfS_jj --------------------------
	.section	.nv.constant0._Z21optimizedZCurveKernelPfS_jj,"a",@progbits
	.sectionflags	@""
	.align	4
.nv.constant0._Z21optimizedZCurveKernelPfS_jj:
	.zero		920


//--------------------- .nv.constant0._Z16zCurveProcessingPfS_jj --------------------------
	.section	.nv.constant0._Z16zCurveProcessingPfS_jj,"a",@progbits
	.sectionflags	@""
	.align	4
.nv.constant0._Z16zCurveProcessingPfS_jj:
	.zero		920


//--------------------- SYMBOLS --------------------------

	.type		.nv.reservedSmem.offset0,@object
	.size		.nv.reservedSmem.offset0,0x4
